// auto-generated by cutlass_sweep.conv — config: {"arch": "sm_90", "cluster_m": 1, "cluster_n": 1, "conv_kind": "fprop", "dtype": "bf16", "ndim": 3, "tile_k": 64, "tile_m": 64, "tile_n": 64}
#include "cutlass/cutlass.h"
#include "cute/tensor.hpp"
#include "cutlass/kernel_hardware_info.hpp"
#include "cutlass/conv/convolution.h"
#include "cutlass/conv/dispatch_policy.hpp"
#include "cutlass/conv/collective/collective_builder.hpp"
#include "cutlass/conv/kernel/conv_universal.hpp"
#include "cutlass/conv/device/conv_universal_adapter.hpp"
#include "cutlass/epilogue/collective/collective_builder.hpp"

using namespace cute;
using Elem = cutlass::bfloat16_t;
using Acc  = float;
using LayoutAB = cutlass::layout::TensorNDHWC;
using LayoutC  = cutlass::layout::TensorNDHWC;
constexpr auto ConvOp = cutlass::conv::Operator::kFprop;
using TileShape    = Shape<_64, _64, Shape<_64>>;
using ClusterShape = Shape<_1, _1, _1>;

using CollectiveEpilogue = typename cutlass::epilogue::collective::CollectiveBuilder<
    cutlass::arch::Sm90, cutlass::arch::OpClassTensorOp,
    TileShape, ClusterShape,
    cutlass::epilogue::collective::EpilogueTileAuto,
    Acc, Acc,
    Elem, LayoutC, 128 / cutlass::sizeof_bits<Elem>::value,
    Elem, LayoutC, 128 / cutlass::sizeof_bits<Elem>::value,
    cutlass::epilogue::collective::EpilogueScheduleAuto
  >::CollectiveOp;

using CollectiveMainloop = typename cutlass::conv::collective::CollectiveBuilder<
    cutlass::arch::Sm90, cutlass::arch::OpClassTensorOp, ConvOp,
    Elem, LayoutAB, 128 / cutlass::sizeof_bits<Elem>::value,
    Elem, LayoutAB, 128 / cutlass::sizeof_bits<Elem>::value,
    Acc,
    TileShape, ClusterShape,
    cutlass::conv::collective::StageCountAutoCarveout<
        static_cast<int>(sizeof(typename CollectiveEpilogue::SharedStorage))>,
    cutlass::conv::collective::KernelScheduleAuto
  >::CollectiveOp;

using ProblemShape = cutlass::conv::ConvProblemShape<
    ConvOp, CollectiveMainloop::DispatchPolicy::NumSpatialDimensions>;
using ConvKernel = cutlass::conv::kernel::ConvUniversal<
    ProblemShape, CollectiveMainloop, CollectiveEpilogue>;
using Conv = cutlass::conv::device::ConvUniversalAdapter<ConvKernel>;

auto* _anchor = &cutlass::device_kernel<ConvKernel>;


// ===== COMPILED SASS (sm_90a) =====

	.target	sm_90a

	.elftype	@"ET_EXEC"


//--------------------- .note.nv.tkinfo           --------------------------
	.section	.note.nv.tkinfo,"",@"SHT_NOTE"
	.sectionflags	@"SHF_NOTE_NV_TKINFO"
	.tkinfo
        /*0018*/ 	.word	0x00000002
        /*0030*/ 	.string	""
        /*0030*/ 	.string	"ptxas"
        /*0030*/ 	.string	"Cuda compilation tools, release 13.0, V13.0.88"
        /*0030*/ 	.string	"Build cuda_13.0.r13.0/compiler.36424714_0"
        /*0030*/ 	.string	"-arch sm_90a -m 64 "



//--------------------- .note.nv.cuinfo           --------------------------
	.section	.note.nv.cuinfo,"",@"SHT_NOTE"
	.sectionflags	@"SHF_NOTE_NV_CUINFO"
        /*0018*/ 	.short	0x0002
        /*001a*/ 	.short	0x005a
        /*001c*/ 	.short	0x0082
	.zero		2


//--------------------- .nv.info                  --------------------------
	.section	.nv.info,"",@"SHT_CUDA_INFO"
	.align	4


	//----- nvinfo : EIATTR_REGCOUNT
	.align		4
        /*0000*/ 	.byte	0x04, 0x2f
        /*0002*/ 	.short	(.L_12 - .L_11)
	.align		4
.L_11:
        /*0004*/ 	.word	index@(_ZN7cutlass13device_kernelINS_4conv6kernel13ConvUniversalINS1_16ConvProblemShapeILNS1_8OperatorE0ELi3EEENS1_10collective14CollectiveConvINS1_46MainloopSm90TmaGmmaWarpSpecializedImplicitGemmILS5_0ELi14ELi3EN4cute5tupleIJNSA_1CILi1EEESD_SD_EEENS1_36KernelImplicitTmaWarpSpecializedSm90ELi1EEENSB_IJNSC_ILi64EEESH_NSB_IJSH_EEEEEENS_10bfloat16_tESK_NSA_8TiledMMAINSA_8MMA_AtomIJNSA_4SM904GMMA27MMA_64x64x16_F32BF16BF16_SSILNSO_5MajorE0ELSQ_0ELNSO_7ScaleInE1ELSR_1EEEEEENSA_6LayoutISE_NSB_IJNSC_ILi0EEESV_SV_EEEEENSB_IJNSA_10UnderscoreESY_SY_EEEEENS7_6detail26Sm90ImplicitGemmTileTraitsINSA_20SM90_TMA_LOAD_IM2COLENSA_14ComposedLayoutINSA_7SwizzleILi3ELi4ELi3EEENSA_18smem_ptr_flag_bitsILi16EEENSU_INSB_IJNSB_IJNSC_ILi8EEES19_EEENSB_IJSH_SD_EEENSB_IJSD_NSC_ILi14EEEEEEEEENSB_IJNSB_IJSH_NSC_ILi512EEEEEENSB_IJSD_SV_EEENSB_IJSV_NSC_ILi4096EEEEEEEEEEEEEvEENS12_INSA_13SM90_TMA_LOADES1M_vEEEENS_8epilogue10collective6detail29Sm90TmaWarpSpecializedAdapterINS1S_15DefaultEpilogueISK_NSB_IJNSB_IJllllEEESD_SV_EEES1X_NS1R_6thread17LinearCombinationISK_Li1EffLNS1Y_9ScaleType4KindE0ELNS_15FloatRoundStyleE2ESK_EENS_4gemm15EpilogueDefaultEEEEEvvEEEEvNT_6ParamsE)
        /*0008*/ 	.word	0x0000003a


	//----- nvinfo : EIATTR_FRAME_SIZE
	.align		4
.L_12:
        /*000c*/ 	.byte	0x04, 0x11
        /*000e*/ 	.short	(.L_14 - .L_13)
	.align		4
.L_13:
        /*0010*/ 	.word	index@(_ZN7cutlass13device_kernelINS_4conv6kernel13ConvUniversalINS1_16ConvProblemShapeILNS1_8OperatorE0ELi3EEENS1_10collective14CollectiveConvINS1_46MainloopSm90TmaGmmaWarpSpecializedImplicitGemmILS5_0ELi14ELi3EN4cute5tupleIJNSA_1CILi1EEESD_SD_EEENS1_36KernelImplicitTmaWarpSpecializedSm90ELi1EEENSB_IJNSC_ILi64EEESH_NSB_IJSH_EEEEEENS_10bfloat16_tESK_NSA_8TiledMMAINSA_8MMA_AtomIJNSA_4SM904GMMA27MMA_64x64x16_F32BF16BF16_SSILNSO_5MajorE0ELSQ_0ELNSO_7ScaleInE1ELSR_1EEEEEENSA_6LayoutISE_NSB_IJNSC_ILi0EEESV_SV_EEEEENSB_IJNSA_10UnderscoreESY_SY_EEEEENS7_6detail26Sm90ImplicitGemmTileTraitsINSA_20SM90_TMA_LOAD_IM2COLENSA_14ComposedLayoutINSA_7SwizzleILi3ELi4ELi3EEENSA_18smem_ptr_flag_bitsILi16EEENSU_INSB_IJNSB_IJNSC_ILi8EEES19_EEENSB_IJSH_SD_EEENSB_IJSD_NSC_ILi14EEEEEEEEENSB_IJNSB_IJSH_NSC_ILi512EEEEEENSB_IJSD_SV_EEENSB_IJSV_NSC_ILi4096EEEEEEEEEEEEEvEENS12_INSA_13SM90_TMA_LOADES1M_vEEEENS_8epilogue10collective6detail29Sm90TmaWarpSpecializedAdapterINS1S_15DefaultEpilogueISK_NSB_IJNSB_IJllllEEESD_SV_EEES1X_NS1R_6thread17LinearCombinationISK_Li1EffLNS1Y_9ScaleType4KindE0ELNS_15FloatRoundStyleE2ESK_EENS_4gemm15EpilogueDefaultEEEEEvvEEEEvNT_6ParamsE)
        /*0014*/ 	.word	0x00000000


	//----- nvinfo : EIATTR_MIN_STACK_SIZE
	.align		4
.L_14:
        /*0018*/ 	.byte	0x04, 0x12
        /*001a*/ 	.short	(.L_16 - .L_15)
	.align		4
.L_15:
        /*001c*/ 	.word	index@(_ZN7cutlass13device_kernelINS_4conv6kernel13ConvUniversalINS1_16ConvProblemShapeILNS1_8OperatorE0ELi3EEENS1_10collective14CollectiveConvINS1_46MainloopSm90TmaGmmaWarpSpecializedImplicitGemmILS5_0ELi14ELi3EN4cute5tupleIJNSA_1CILi1EEESD_SD_EEENS1_36KernelImplicitTmaWarpSpecializedSm90ELi1EEENSB_IJNSC_ILi64EEESH_NSB_IJSH_EEEEEENS_10bfloat16_tESK_NSA_8TiledMMAINSA_8MMA_AtomIJNSA_4SM904GMMA27MMA_64x64x16_F32BF16BF16_SSILNSO_5MajorE0ELSQ_0ELNSO_7ScaleInE1ELSR_1EEEEEENSA_6LayoutISE_NSB_IJNSC_ILi0EEESV_SV_EEEEENSB_IJNSA_10UnderscoreESY_SY_EEEEENS7_6detail26Sm90ImplicitGemmTileTraitsINSA_20SM90_TMA_LOAD_IM2COLENSA_14ComposedLayoutINSA_7SwizzleILi3ELi4ELi3EEENSA_18smem_ptr_flag_bitsILi16EEENSU_INSB_IJNSB_IJNSC_ILi8EEES19_EEENSB_IJSH_SD_EEENSB_IJSD_NSC_ILi14EEEEEEEEENSB_IJNSB_IJSH_NSC_ILi512EEEEEENSB_IJSD_SV_EEENSB_IJSV_NSC_ILi4096EEEEEEEEEEEEEvEENS12_INSA_13SM90_TMA_LOADES1M_vEEEENS_8epilogue10collective6detail29Sm90TmaWarpSpecializedAdapterINS1S_15DefaultEpilogueISK_NSB_IJNSB_IJllllEEESD_SV_EEES1X_NS1R_6thread17LinearCombinationISK_Li1EffLNS1Y_9ScaleType4KindE0ELNS_15FloatRoundStyleE2ESK_EENS_4gemm15EpilogueDefaultEEEEEvvEEEEvNT_6ParamsE)
        /*0020*/ 	.word	0x00000000
.L_16:


//--------------------- .nv.compat                --------------------------
	.section	.nv.compat,"",@"SHT_CUDA_COMPAT_INFO"
	.align	4
        /*0000*/ 	.byte	0x02, 0x09, 0x01, 0x00, 0x02, 0x02, 0x04, 0x00, 0x02, 0x05, 0x05, 0x00, 0x03, 0x07, 0x01, 0x01
        /*0010*/ 	.byte	0x02, 0x03, 0x01, 0x00, 0x02, 0x06, 0x01, 0x00, 0x04, 0x0b, 0x08, 0x00, 0x00, 0x00, 0x00, 0x00
        /*0020*/ 	.byte	0x00, 0x00, 0x00, 0x00


//--------------------- .nv.info._ZN7cutlass13device_kernelINS_4conv6kernel13ConvUniversalINS1_16ConvProblemShapeILNS1_8OperatorE0ELi3EEENS1_10collective14CollectiveConvINS1_46MainloopSm90TmaGmmaWarpSpecializedImplicitGemmILS5_0ELi14ELi3EN4cute5tupleIJNSA_1CILi1EEESD_SD_EEENS1_36KernelImplicitTmaWarpSpecializedSm90ELi1EEENSB_IJNSC_ILi64EEESH_NSB_IJSH_EEEEEENS_10bfloat16_tESK_NSA_8TiledMMAINSA_8MMA_AtomIJNSA_4SM904GMMA27MMA_64x64x16_F32BF16BF16_SSILNSO_5MajorE0ELSQ_0ELNSO_7ScaleInE1ELSR_1EEEEEENSA_6LayoutISE_NSB_IJNSC_ILi0EEESV_SV_EEEEENSB_IJNSA_10UnderscoreESY_SY_EEEEENS7_6detail26Sm90ImplicitGemmTileTraitsINSA_20SM90_TMA_LOAD_IM2COLENSA_14ComposedLayoutINSA_7SwizzleILi3ELi4ELi3EEENSA_18smem_ptr_flag_bitsILi16EEENSU_INSB_IJNSB_IJNSC_ILi8EEES19_EEENSB_IJSH_SD_EEENSB_IJSD_NSC_ILi14EEEEEEEEENSB_IJNSB_IJSH_NSC_ILi512EEEEEENSB_IJSD_SV_EEENSB_IJSV_NSC_ILi4096EEEEEEEEEEEEEvEENS12_INSA_13SM90_TMA_LOADES1M_vEEEENS_8epilogue10collective6detail29Sm90TmaWarpSpecializedAdapterINS1S_15DefaultEpilogueISK_NSB_IJNSB_IJllllEEESD_SV_EEES1X_NS1R_6thread17LinearCombinationISK_Li1EffLNS1Y_9ScaleType4KindE0ELNS_15FloatRoundStyleE2ESK_EENS_4gemm15EpilogueDefaultEEEEEvvEEEEvNT_6ParamsE --------------------------
	.section	.nv.info._ZN7cutlass13device_kernelINS_4conv6kernel13ConvUniversalINS1_16ConvProblemShapeILNS1_8OperatorE0ELi3EEENS1_10collective14CollectiveConvINS1_46MainloopSm90TmaGmmaWarpSpecializedImplicitGemmILS5_0ELi14ELi3EN4cute5tupleIJNSA_1CILi1EEESD_SD_EEENS1_36KernelImplicitTmaWarpSpecializedSm90ELi1EEENSB_IJNSC_ILi64EEESH_NSB_IJSH_EEEEEENS_10bfloat16_tESK_NSA_8TiledMMAINSA_8MMA_AtomIJNSA_4SM904GMMA27MMA_64x64x16_F32BF16BF16_SSILNSO_5MajorE0ELSQ_0ELNSO_7ScaleInE1ELSR_1EEEEEENSA_6LayoutISE_NSB_IJNSC_ILi0EEESV_SV_EEEEENSB_IJNSA_10UnderscoreESY_SY_EEEEENS7_6detail26Sm90ImplicitGemmTileTraitsINSA_20SM90_TMA_LOAD_IM2COLENSA_14ComposedLayoutINSA_7SwizzleILi3ELi4ELi3EEENSA_18smem_ptr_flag_bitsILi16EEENSU_INSB_IJNSB_IJNSC_ILi8EEES19_EEENSB_IJSH_SD_EEENSB_IJSD_NSC_ILi14EEEEEEEEENSB_IJNSB_IJSH_NSC_ILi512EEEEEENSB_IJSD_SV_EEENSB_IJSV_NSC_ILi4096EEEEEEEEEEEEEvEENS12_INSA_13SM90_TMA_LOADES1M_vEEEENS_8epilogue10collective6detail29Sm90TmaWarpSpecializedAdapterINS1S_15DefaultEpilogueISK_NSB_IJNSB_IJllllEEESD_SV_EEES1X_NS1R_6thread17LinearCombinationISK_Li1EffLNS1Y_9ScaleType4KindE0ELNS_15FloatRoundStyleE2ESK_EENS_4gemm15EpilogueDefaultEEEEEvvEEEEvNT_6ParamsE,"",@"SHT_CUDA_INFO"
	.sectionflags	@""
	.align	4


	//----- nvinfo : EIATTR_CUDA_API_VERSION
	.align		4
        /*0000*/ 	.byte	0x04, 0x37
        /*0002*/ 	.short	(.L_18 - .L_17)
.L_17:
        /*0004*/ 	.word	0x00000082


	//----- nvinfo : EIATTR_KPARAM_INFO
	.align		4
.L_18:
        /*0008*/ 	.byte	0x04, 0x17
        /*000a*/ 	.short	(.L_20 - .L_19)
.L_19:
        /*000c*/ 	.word	0x00000000
        /*0010*/ 	.short	0x0000
        /*0012*/ 	.short	0x0070
        /*0014*/ 	.byte	0x00, 0xf0, 0x01, 0x10


	//----- nvinfo : EIATTR_SPARSE_MMA_MASK
	.align		4
.L_20:
        /*0018*/ 	.byte	0x03, 0x50
        /*001a*/ 	.short	0x0000


	//----- nvinfo : EIATTR_MAXREG_COUNT
	.align		4
        /*001c*/ 	.byte	0x03, 0x1b
        /*001e*/ 	.short	0x00ff


	//----- nvinfo : EIATTR_NUM_BARRIERS
	.align		4
        /*0020*/ 	.byte	0x02, 0x4c
        /*0022*/ 	.byte	0x01
	.zero		1


	//----- nvinfo : EIATTR_MERCURY_ISA_VERSION
	.align		4
        /*0024*/ 	.byte	0x03, 0x5f
        /*0026*/ 	.short	0x0101


	//----- nvinfo : EIATTR_COOP_GROUP_MASK_REGIDS
	.align		4
        /*0028*/ 	.byte	0x04, 0x29
        /*002a*/ 	.short	(.L_22 - .L_21)


	//   ....[0]....
.L_21:
        /*002c*/ 	.word	0xffffffff


	//   ....[1]....
        /*0030*/ 	.word	0xffffffff


	//   ....[2]....
        /*0034*/ 	.word	0xffffffff


	//----- nvinfo : EIATTR_COOP_GROUP_INSTR_OFFSETS
	.align		4
.L_22:
        /*0038*/ 	.byte	0x04, 0x28
        /*003a*/ 	.short	(.L_24 - .L_23)


	//   ....[0]....
.L_23:
        /*003c*/ 	.word	0x00000060


	//   ....[1]....
        /*0040*/ 	.word	0x00000070


	//   ....[2]....
        /*0044*/ 	.word	0x00000130


	//----- nvinfo : EIATTR_MBARRIER_INSTR_OFFSETS
	.align		4
.L_24:
        /*0048*/ 	.byte	0x04, 0x39
        /*004a*/ 	.short	(.L_26 - .L_25)


	//   ....[0]....
.L_25:
        /*004c*/ 	.word	0x00000270
        /*0050*/ 	.word	0x000000ff
        /*0054*/ 	.word	0x00038000
        /*0058*/ 	.short	0x0100
        /*005a*/ 	.byte	0x08
	.zero		1


	//   ....[1]....
        /*005c*/ 	.word	0x00000280
        /*0060*/ 	.word	0x000000ff
        /*0064*/ 	.word	0x00038070
        /*0068*/ 	.short	0x0100
        /*006a*/ 	.byte	0x08
	.zero		1


	//   ....[2]....
        /*006c*/ 	.word	0x00000290
        /*0070*/ 	.word	0x000000ff
        /*0074*/ 	.word	0x00038008
        /*0078*/ 	.short	0x0100
        /*007a*/ 	.byte	0x08
	.zero		1


	//   ....[3]....
        /*007c*/ 	.word	0x000002a0
        /*0080*/ 	.word	0x000000ff
        /*0084*/ 	.word	0x00038078
        /*0088*/ 	.short	0x0100
        /*008a*/ 	.byte	0x08
	.zero		1


	//   ....[4]....
        /*008c*/ 	.word	0x000002b0
        /*0090*/ 	.word	0x000000ff
        /*0094*/ 	.word	0x00038010
        /*0098*/ 	.short	0x0100
        /*009a*/ 	.byte	0x08
	.zero		1


	//   ....[5]....
        /*009c*/ 	.word	0x000002c0
        /*00a0*/ 	.word	0x000000ff
        /*00a4*/ 	.word	0x00038080
        /*00a8*/ 	.short	0x0100
        /*00aa*/ 	.byte	0x08
	.zero		1


	//   ....[6]....
        /*00ac*/ 	.word	0x000002d0
        /*00b0*/ 	.word	0x000000ff
        /*00b4*/ 	.word	0x00038018
        /*00b8*/ 	.short	0x0100
        /*00ba*/ 	.byte	0x08
	.zero		1


	//   ....[7]....
        /*00bc*/ 	.word	0x000002e0
        /*00c0*/ 	.word	0x000000ff
        /*00c4*/ 	.word	0x00038088
        /*00c8*/ 	.short	0x0100
        /*00ca*/ 	.byte	0x08
	.zero		1


	//   ....[8]....
        /*00cc*/ 	.word	0x000002f0
        /*00d0*/ 	.word	0x000000ff
        /*00d4*/ 	.word	0x00038020
        /*00d8*/ 	.short	0x0100
        /*00da*/ 	.byte	0x08
	.zero		1


	//   ....[9]....
        /*00dc*/ 	.word	0x00000300
        /*00e0*/ 	.word	0x000000ff
        /*00e4*/ 	.word	0x00038090
        /*00e8*/ 	.short	0x0100
        /*00ea*/ 	.byte	0x08
	.zero		1


	//   ....[10]....
        /*00ec*/ 	.word	0x00000310
        /*00f0*/ 	.word	0x000000ff
        /*00f4*/ 	.word	0x00038028
        /*00f8*/ 	.short	0x0100
        /*00fa*/ 	.byte	0x08
	.zero		1


	//   ....[11]....
        /*00fc*/ 	.word	0x00000320
        /*0100*/ 	.word	0x000000ff
        /*0104*/ 	.word	0x00038098
        /*0108*/ 	.short	0x0100
        /*010a*/ 	.byte	0x08
	.zero		1


	//   ....[12]....
        /*010c*/ 	.word	0x00000330
        /*0110*/ 	.word	0x000000ff
        /*0114*/ 	.word	0x00038030
        /*0118*/ 	.short	0x0100
        /*011a*/ 	.byte	0x08
	.zero		1


	//   ....[13]....
        /*011c*/ 	.word	0x00000340
        /*0120*/ 	.word	0x000000ff
        /*0124*/ 	.word	0x000380a0
        /*0128*/ 	.short	0x0100
        /*012a*/ 	.byte	0x08
	.zero		1


	//   ....[14]....
        /*012c*/ 	.word	0x00000350
        /*0130*/ 	.word	0x000000ff
        /*0134*/ 	.word	0x00038038
        /*0138*/ 	.short	0x0100
        /*013a*/ 	.byte	0x08
	.zero		1


	//   ....[15]....
        /*013c*/ 	.word	0x00000360
        /*0140*/ 	.word	0x000000ff
        /*0144*/ 	.word	0x000380a8
        /*0148*/ 	.short	0x0100
        /*014a*/ 	.byte	0x08
	.zero		1


	//   ....[16]....
        /*014c*/ 	.word	0x00000370
        /*0150*/ 	.word	0x000000ff
        /*0154*/ 	.word	0x00038040
        /*0158*/ 	.short	0x0100
        /*015a*/ 	.byte	0x08
	.zero		1


	//   ....[17]....
        /*015c*/ 	.word	0x00000380
        /*0160*/ 	.word	0x000000ff
        /*0164*/ 	.word	0x000380b0
        /*0168*/ 	.short	0x0100
        /*016a*/ 	.byte	0x08
	.zero		1


	//   ....[18]....
        /*016c*/ 	.word	0x00000390
        /*0170*/ 	.word	0x000000ff
        /*0174*/ 	.word	0x00038048
        /*0178*/ 	.short	0x0100
        /*017a*/ 	.byte	0x08
	.zero		1


	//   ....[19]....
        /*017c*/ 	.word	0x000003a0
        /*0180*/ 	.word	0x000000ff
        /*0184*/ 	.word	0x000380b8
        /*0188*/ 	.short	0x0100
        /*018a*/ 	.byte	0x08
	.zero		1


	//   ....[20]....
        /*018c*/ 	.word	0x000003b0
        /*0190*/ 	.word	0x000000ff
        /*0194*/ 	.word	0x00038050
        /*0198*/ 	.short	0x0100
        /*019a*/ 	.byte	0x08
	.zero		1


	//   ....[21]....
        /*019c*/ 	.word	0x000003c0
        /*01a0*/ 	.word	0x000000ff
        /*01a4*/ 	.word	0x000380c0
        /*01a8*/ 	.short	0x0100
        /*01aa*/ 	.byte	0x08
	.zero		1


	//   ....[22]....
        /*01ac*/ 	.word	0x000003d0
        /*01b0*/ 	.word	0x000000ff
        /*01b4*/ 	.word	0x00038058
        /*01b8*/ 	.short	0x0100
        /*01ba*/ 	.byte	0x08
	.zero		1


	//   ....[23]....
        /*01bc*/ 	.word	0x000003e0
        /*01c0*/ 	.word	0x000000ff
        /*01c4*/ 	.word	0x000380c8
        /*01c8*/ 	.short	0x0100
        /*01ca*/ 	.byte	0x08
	.zero		1


	//   ....[24]....
        /*01cc*/ 	.word	0x000003f0
        /*01d0*/ 	.word	0x000000ff
        /*01d4*/ 	.word	0x00038060
        /*01d8*/ 	.short	0x0100
        /*01da*/ 	.byte	0x08
	.zero		1


	//   ....[25]....
        /*01dc*/ 	.word	0x00000400
        /*01e0*/ 	.word	0x000000ff
        /*01e4*/ 	.word	0x000380d0
        /*01e8*/ 	.short	0x0100
        /*01ea*/ 	.byte	0x08
	.zero		1


	//   ....[26]....
        /*01ec*/ 	.word	0x00000410
        /*01f0*/ 	.word	0x000000ff
        /*01f4*/ 	.word	0x00038068
        /*01f8*/ 	.short	0x0100
        /*01fa*/ 	.byte	0x08
	.zero		1


	//   ....[27]....
        /*01fc*/ 	.word	0x00000420
        /*0200*/ 	.word	0x000000ff
        /*0204*/ 	.word	0x000380d8
        /*0208*/ 	.short	0x0100
        /*020a*/ 	.byte	0x08
	.zero		1


	//   ....[28]....
        /*020c*/ 	.word	0x000009f0
        /*0210*/ 	.word	0x00000006
        /*0214*/ 	.word	0x00038000
        /*0218*/ 	.short	0x010a
        /*021a*/ 	.byte	0x3f
	.zero		1


	//   ....[29]....
        /*021c*/ 	.word	0x00000d90
        /*0220*/ 	.word	0x00000008
        /*0224*/ 	.word	0x00038000
        /*0228*/ 	.short	0x010a
        /*022a*/ 	.byte	0x3f
	.zero		1


	//   ....[30]....
        /*022c*/ 	.word	0x00000fb0
        /*0230*/ 	.word	0x000000ff
        /*0234*/ 	.word	0x00000000
        /*0238*/ 	.short	0x0101
        /*023a*/ 	.byte	0x06
	.zero		1


	//   ....[31]....
        /*023c*/ 	.word	0x000011c0
        /*0240*/ 	.word	0x00000006
        /*0244*/ 	.word	0x00000000
        /*0248*/ 	.short	0x0101
        /*024a*/ 	.byte	0x3f
	.zero		1


	//   ....[32]....
        /*024c*/ 	.word	0x000039c0
        /*0250*/ 	.word	0x00000011
        /*0254*/ 	.word	0x00038070
        /*0258*/ 	.short	0x010a
        /*025a*/ 	.byte	0x3f
	.zero		1


	//   ....[33]....
        /*025c*/ 	.word	0x000041d0
        /*0260*/ 	.word	0x00000002
        /*0264*/ 	.word	0x00000000
        /*0268*/ 	.short	0x010a
        /*026a*/ 	.byte	0x3f
	.zero		1


	//   ....[34]....
        /*026c*/ 	.word	0x00004280
        /*0270*/ 	.word	0x00000002
        /*0274*/ 	.word	0x00000000
        /*0278*/ 	.short	0x010a
        /*027a*/ 	.byte	0x3f
	.zero		1


	//   ....[35]....
        /*027c*/ 	.word	0x00004330
        /*0280*/ 	.word	0x00000002
        /*0284*/ 	.word	0x00000000
        /*0288*/ 	.short	0x010a
        /*028a*/ 	.byte	0x3f
	.zero		1


	//   ....[36]....
        /*028c*/ 	.word	0x000043e0
        /*0290*/ 	.word	0x00000002
        /*0294*/ 	.word	0x00000000
        /*0298*/ 	.short	0x010a
        /*029a*/ 	.byte	0x3f
	.zero		1


	//   ....[37]....
        /*029c*/ 	.word	0x00004490
        /*02a0*/ 	.word	0x00000002
        /*02a4*/ 	.word	0x00000000
        /*02a8*/ 	.short	0x010a
        /*02aa*/ 	.byte	0x3f
	.zero		1


	//   ....[38]....
        /*02ac*/ 	.word	0x00004540
        /*02b0*/ 	.word	0x00000002
        /*02b4*/ 	.word	0x00000000
        /*02b8*/ 	.short	0x010a
        /*02ba*/ 	.byte	0x3f
	.zero		1


	//   ....[39]....
        /*02bc*/ 	.word	0x000045f0
        /*02c0*/ 	.word	0x00000002
        /*02c4*/ 	.word	0x00000000
        /*02c8*/ 	.short	0x010a
        /*02ca*/ 	.byte	0x3f
	.zero		1


	//   ....[40]....
        /*02cc*/ 	.word	0x000046a0
        /*02d0*/ 	.word	0x00000002
        /*02d4*/ 	.word	0x00000000
        /*02d8*/ 	.short	0x010a
        /*02da*/ 	.byte	0x3f
	.zero		1


	//   ....[41]....
        /*02dc*/ 	.word	0x00004750
        /*02e0*/ 	.word	0x00000002
        /*02e4*/ 	.word	0x00000000
        /*02e8*/ 	.short	0x010a
        /*02ea*/ 	.byte	0x3f
	.zero		1


	//   ....[42]....
        /*02ec*/ 	.word	0x00004800
        /*02f0*/ 	.word	0x00000002
        /*02f4*/ 	.word	0x00000000
        /*02f8*/ 	.short	0x010a
        /*02fa*/ 	.byte	0x3f
	.zero		1


	//   ....[43]....
        /*02fc*/ 	.word	0x000048b0
        /*0300*/ 	.word	0x00000002
        /*0304*/ 	.word	0x00000000
        /*0308*/ 	.short	0x010a
        /*030a*/ 	.byte	0x3f
	.zero		1


	//   ....[44]....
        /*030c*/ 	.word	0x00004960
        /*0310*/ 	.word	0x00000002
        /*0314*/ 	.word	0x00000000
        /*0318*/ 	.short	0x010a
        /*031a*/ 	.byte	0x3f
	.zero		1


	//   ....[45]....
        /*031c*/ 	.word	0x00004a10
        /*0320*/ 	.word	0x00000002
        /*0324*/ 	.word	0x00000000
        /*0328*/ 	.short	0x010a
        /*032a*/ 	.byte	0x3f
	.zero		1


	//   ....[46]....
        /*032c*/ 	.word	0x00004ac0
        /*0330*/ 	.word	0x00000003
        /*0334*/ 	.word	0x00000000
        /*0338*/ 	.short	0x010a
        /*033a*/ 	.byte	0x3f
	.zero		1


	//----- nvinfo : EIATTR_NUM_MBARRIERS
	.align		4
.L_26:
        /*033c*/ 	.byte	0x03, 0x38
        /*033e*/ 	.short	0x001c


	//----- nvinfo : EIATTR_EXIT_INSTR_OFFSETS
	.align		4
        /*0340*/ 	.byte	0x04, 0x1c
        /*0342*/ 	.short	(.L_28 - .L_27)


	//   ....[0]....
.L_27:
        /*0344*/ 	.word	0x00000820


	//   ....[1]....
        /*0348*/ 	.word	0x00001310


	//   ....[2]....
        /*034c*/ 	.word	0x00002cf0


	//   ....[3]....
        /*0350*/ 	.word	0x00002d20


	//   ....[4]....
        /*0354*/ 	.word	0x00003770


	//   ....[5]....
        /*0358*/ 	.word	0x000037a0


	//   ....[6]....
        /*035c*/ 	.word	0x000037c0


	//   ....[7]....
        /*0360*/ 	.word	0x000040e0


	//   ....[8]....
        /*0364*/ 	.word	0x00004af0


	//----- nvinfo : EIATTR_MAX_THREADS
	.align		4
.L_28:
        /*0368*/ 	.byte	0x04, 0x05
        /*036a*/ 	.short	(.L_30 - .L_29)
.L_29:
        /*036c*/ 	.word	0x00000100
        /*0370*/ 	.word	0x00000001
        /*0374*/ 	.word	0x00000001


	//----- nvinfo : EIATTR_CRS_STACK_SIZE
	.align		4
.L_30:
        /*0378*/ 	.byte	0x04, 0x1e
        /*037a*/ 	.short	(.L_32 - .L_31)
.L_31:
        /*037c*/ 	.word	0x00000000


	//----- nvinfo : EIATTR_CBANK_PARAM_SIZE
	.align		4
.L_32:
        /*0380*/ 	.byte	0x03, 0x19
        /*0382*/ 	.short	0x0470


	//----- nvinfo : EIATTR_PARAM_CBANK
	.align		4
        /*0384*/ 	.byte	0x04, 0x0a
        /*0386*/ 	.short	(.L_34 - .L_33)
	.align		4
.L_33:
        /*0388*/ 	.word	index@(.nv.constant0._ZN7cutlass13device_kernelINS_4conv6kernel13ConvUniversalINS1_16ConvProblemShapeILNS1_8OperatorE0ELi3EEENS1_10collective14CollectiveConvINS1_46MainloopSm90TmaGmmaWarpSpecializedImplicitGemmILS5_0ELi14ELi3EN4cute5tupleIJNSA_1CILi1EEESD_SD_EEENS1_36KernelImplicitTmaWarpSpecializedSm90ELi1EEENSB_IJNSC_ILi64EEESH_NSB_IJSH_EEEEEENS_10bfloat16_tESK_NSA_8TiledMMAINSA_8MMA_AtomIJNSA_4SM904GMMA27MMA_64x64x16_F32BF16BF16_SSILNSO_5MajorE0ELSQ_0ELNSO_7ScaleInE1ELSR_1EEEEEENSA_6LayoutISE_NSB_IJNSC_ILi0EEESV_SV_EEEEENSB_IJNSA_10UnderscoreESY_SY_EEEEENS7_6detail26Sm90ImplicitGemmTileTraitsINSA_20SM90_TMA_LOAD_IM2COLENSA_14ComposedLayoutINSA_7SwizzleILi3ELi4ELi3EEENSA_18smem_ptr_flag_bitsILi16EEENSU_INSB_IJNSB_IJNSC_ILi8EEES19_EEENSB_IJSH_SD_EEENSB_IJSD_NSC_ILi14EEEEEEEEENSB_IJNSB_IJSH_NSC_ILi512EEEEEENSB_IJSD_SV_EEENSB_IJSV_NSC_ILi4096EEEEEEEEEEEEEvEENS12_INSA_13SM90_TMA_LOADES1M_vEEEENS_8epilogue10collective6detail29Sm90TmaWarpSpecializedAdapterINS1S_15DefaultEpilogueISK_NSB_IJNSB_IJllllEEESD_SV_EEES1X_NS1R_6thread17LinearCombinationISK_Li1EffLNS1Y_9ScaleType4KindE0ELNS_15FloatRoundStyleE2ESK_EENS_4gemm15EpilogueDefaultEEEEEvvEEEEvNT_6ParamsE)
        /*038c*/ 	.short	0x0210
        /*038e*/ 	.short	0x0470


	//----- nvinfo : EIATTR_SW_WAR
	.align		4
.L_34:
        /*0390*/ 	.byte	0x04, 0x36
        /*0392*/ 	.short	(.L_36 - .L_35)
.L_35:
        /*0394*/ 	.word	0x00000008
.L_36:


//--------------------- .nv.callgraph             --------------------------
	.section	.nv.callgraph,"",@"SHT_CUDA_CALLGRAPH"
	.align	4
	.sectionentsize	8
	.align		4
        /*0000*/ 	.word	0x00000000
	.align		4
        /*0004*/ 	.word	0xffffffff
	.align		4
        /*0008*/ 	.word	0x00000000
	.align		4
        /*000c*/ 	.word	0xfffffffe
	.align		4
        /*0010*/ 	.word	0x00000000
	.align		4
        /*0014*/ 	.word	0xfffffffd
	.align		4
        /*0018*/ 	.word	0x00000000
	.align		4
        /*001c*/ 	.word	0xfffffffc


//--------------------- .nv.constant4             --------------------------
	.section	.nv.constant4,"a",@progbits
	.align	8
	.align		8
.nv.constant4:
        /*0000*/ 	.dword	_ZN39_INTERNAL_a049f17e_4_k_cu_e35b56fc_29664cuda3std3__45__cpo5beginE
	.align		8
        /*0008*/ 	.dword	_ZN39_INTERNAL_a049f17e_4_k_cu_e35b56fc_29664cuda3std3__45__cpo3endE
	.align		8
        /*0010*/ 	.dword	_ZN39_INTERNAL_a049f17e_4_k_cu_e35b56fc_29664cuda3std3__45__cpo6cbeginE
	.align		8
        /*0018*/ 	.dword	_ZN39_INTERNAL_a049f17e_4_k_cu_e35b56fc_29664cuda3std3__45__cpo4cendE
	.align		8
        /*0020*/ 	.dword	_ZN39_INTERNAL_a049f17e_4_k_cu_e35b56fc_29664cuda3std3__441_GLOBAL__N__a049f17e_4_k_cu_e35b56fc_29666ignoreE
	.align		8
        /*0028*/ 	.dword	_ZN39_INTERNAL_a049f17e_4_k_cu_e35b56fc_29664cuda3std3__419piecewise_constructE
	.align		8
        /*0030*/ 	.dword	_ZN39_INTERNAL_a049f17e_4_k_cu_e35b56fc_29664cuda3std3__48in_placeE
	.align		8
        /*0038*/ 	.dword	_ZN39_INTERNAL_a049f17e_4_k_cu_e35b56fc_29664cuda3std6ranges3__45__cpo4swapE
	.align		8
        /*0040*/ 	.dword	_ZN39_INTERNAL_a049f17e_4_k_cu_e35b56fc_29664cuda3std6ranges3__45__cpo9iter_moveE
	.align		8
        /*0048*/ 	.dword	_ZN39_INTERNAL_a049f17e_4_k_cu_e35b56fc_29664cute7productE
	.align		8
        /*0050*/ 	.dword	_ZN39_INTERNAL_a049f17e_4_k_cu_e35b56fc_29664cute1_E


//--------------------- .text._ZN7cutlass13device_kernelINS_4conv6kernel13ConvUniversalINS1_16ConvProblemShapeILNS1_8OperatorE0ELi3EEENS1_10collective14CollectiveConvINS1_46MainloopSm90TmaGmmaWarpSpecializedImplicitGemmILS5_0ELi14ELi3EN4cute5tupleIJNSA_1CILi1EEESD_SD_EEENS1_36KernelImplicitTmaWarpSpecializedSm90ELi1EEENSB_IJNSC_ILi64EEESH_NSB_IJSH_EEEEEENS_10bfloat16_tESK_NSA_8TiledMMAINSA_8MMA_AtomIJNSA_4SM904GMMA27MMA_64x64x16_F32BF16BF16_SSILNSO_5MajorE0ELSQ_0ELNSO_7ScaleInE1ELSR_1EEEEEENSA_6LayoutISE_NSB_IJNSC_ILi0EEESV_SV_EEEEENSB_IJNSA_10UnderscoreESY_SY_EEEEENS7_6detail26Sm90ImplicitGemmTileTraitsINSA_20SM90_TMA_LOAD_IM2COLENSA_14ComposedLayoutINSA_7SwizzleILi3ELi4ELi3EEENSA_18smem_ptr_flag_bitsILi16EEENSU_INSB_IJNSB_IJNSC_ILi8EEES19_EEENSB_IJSH_SD_EEENSB_IJSD_NSC_ILi14EEEEEEEEENSB_IJNSB_IJSH_NSC_ILi512EEEEEENSB_IJSD_SV_EEENSB_IJSV_NSC_ILi4096EEEEEEEEEEEEEvEENS12_INSA_13SM90_TMA_LOADES1M_vEEEENS_8epilogue10collective6detail29Sm90TmaWarpSpecializedAdapterINS1S_15DefaultEpilogueISK_NSB_IJNSB_IJllllEEESD_SV_EEES1X_NS1R_6thread17LinearCombinationISK_Li1EffLNS1Y_9ScaleType4KindE0ELNS_15FloatRoundStyleE2ESK_EENS_4gemm15EpilogueDefaultEEEEEvvEEEEvNT_6ParamsE --------------------------
	.section	.text._ZN7cutlass13device_kernelINS_4conv6kernel13ConvUniversalINS1_16ConvProblemShapeILNS1_8OperatorE0ELi3EEENS1_10collective14CollectiveConvINS1_46MainloopSm90TmaGmmaWarpSpecializedImplicitGemmILS5_0ELi14ELi3EN4cute5tupleIJNSA_1CILi1EEESD_SD_EEENS1_36KernelImplicitTmaWarpSpecializedSm90ELi1EEENSB_IJNSC_ILi64EEESH_NSB_IJSH_EEEEEENS_10bfloat16_tESK_NSA_8TiledMMAINSA_8MMA_AtomIJNSA_4SM904GMMA27MMA_64x64x16_F32BF16BF16_SSILNSO_5MajorE0ELSQ_0ELNSO_7ScaleInE1ELSR_1EEEEEENSA_6LayoutISE_NSB_IJNSC_ILi0EEESV_SV_EEEEENSB_IJNSA_10UnderscoreESY_SY_EEEEENS7_6detail26Sm90ImplicitGemmTileTraitsINSA_20SM90_TMA_LOAD_IM2COLENSA_14ComposedLayoutINSA_7SwizzleILi3ELi4ELi3EEENSA_18smem_ptr_flag_bitsILi16EEENSU_INSB_IJNSB_IJNSC_ILi8EEES19_EEENSB_IJSH_SD_EEENSB_IJSD_NSC_ILi14EEEEEEEEENSB_IJNSB_IJSH_NSC_ILi512EEEEEENSB_IJSD_SV_EEENSB_IJSV_NSC_ILi4096EEEEEEEEEEEEEvEENS12_INSA_13SM90_TMA_LOADES1M_vEEEENS_8epilogue10collective6detail29Sm90TmaWarpSpecializedAdapterINS1S_15DefaultEpilogueISK_NSB_IJNSB_IJllllEEESD_SV_EEES1X_NS1R_6thread17LinearCombinationISK_Li1EffLNS1Y_9ScaleType4KindE0ELNS_15FloatRoundStyleE2ESK_EENS_4gemm15EpilogueDefaultEEEEEvvEEEEvNT_6ParamsE,"ax",@progbits
	.align	128
.text._ZN7cutlass13device_kernelINS_4conv6kernel13ConvUniversalINS1_16ConvProblemShapeILNS1_8OperatorE0ELi3EEENS1_10collective14CollectiveConvINS1_46MainloopSm90TmaGmmaWarpSpecializedImplicitGemmILS5_0ELi14ELi3EN4cute5tupleIJNSA_1CILi1EEESD_SD_EEENS1_36KernelImplicitTmaWarpSpecializedSm90ELi1EEENSB_IJNSC_ILi64EEESH_NSB_IJSH_EEEEEENS_10bfloat16_tESK_NSA_8TiledMMAINSA_8MMA_AtomIJNSA_4SM904GMMA27MMA_64x64x16_F32BF16BF16_SSILNSO_5MajorE0ELSQ_0ELNSO_7ScaleInE1ELSR_1EEEEEENSA_6LayoutISE_NSB_IJNSC_ILi0EEESV_SV_EEEEENSB_IJNSA_10UnderscoreESY_SY_EEEEENS7_6detail26Sm90ImplicitGemmTileTraitsINSA_20SM90_TMA_LOAD_IM2COLENSA_14ComposedLayoutINSA_7SwizzleILi3ELi4ELi3EEENSA_18smem_ptr_flag_bitsILi16EEENSU_INSB_IJNSB_IJNSC_ILi8EEES19_EEENSB_IJSH_SD_EEENSB_IJSD_NSC_ILi14EEEEEEEEENSB_IJNSB_IJSH_NSC_ILi512EEEEEENSB_IJSD_SV_EEENSB_IJSV_NSC_ILi4096EEEEEEEEEEEEEvEENS12_INSA_13SM90_TMA_LOADES1M_vEEEENS_8epilogue10collective6detail29Sm90TmaWarpSpecializedAdapterINS1S_15DefaultEpilogueISK_NSB_IJNSB_IJllllEEESD_SV_EEES1X_NS1R_6thread17LinearCombinationISK_Li1EffLNS1Y_9ScaleType4KindE0ELNS_15FloatRoundStyleE2ESK_EENS_4gemm15EpilogueDefaultEEEEEvvEEEEvNT_6ParamsE:
        .type           _ZN7cutlass13device_kernelINS_4conv6kernel13ConvUniversalINS1_16ConvProblemShapeILNS1_8OperatorE0ELi3EEENS1_10collective14CollectiveConvINS1_46MainloopSm90TmaGmmaWarpSpecializedImplicitGemmILS5_0ELi14ELi3EN4cute5tupleIJNSA_1CILi1EEESD_SD_EEENS1_36KernelImplicitTmaWarpSpecializedSm90ELi1EEENSB_IJNSC_ILi64EEESH_NSB_IJSH_EEEEEENS_10bfloat16_tESK_NSA_8TiledMMAINSA_8MMA_AtomIJNSA_4SM904GMMA27MMA_64x64x16_F32BF16BF16_SSILNSO_5MajorE0ELSQ_0ELNSO_7ScaleInE1ELSR_1EEEEEENSA_6LayoutISE_NSB_IJNSC_ILi0EEESV_SV_EEEEENSB_IJNSA_10UnderscoreESY_SY_EEEEENS7_6detail26Sm90ImplicitGemmTileTraitsINSA_20SM90_TMA_LOAD_IM2COLENSA_14ComposedLayoutINSA_7SwizzleILi3ELi4ELi3EEENSA_18smem_ptr_flag_bitsILi16EEENSU_INSB_IJNSB_IJNSC_ILi8EEES19_EEENSB_IJSH_SD_EEENSB_IJSD_NSC_ILi14EEEEEEEEENSB_IJNSB_IJSH_NSC_ILi512EEEEEENSB_IJSD_SV_EEENSB_IJSV_NSC_ILi4096EEEEEEEEEEEEEvEENS12_INSA_13SM90_TMA_LOADES1M_vEEEENS_8epilogue10collective6detail29Sm90TmaWarpSpecializedAdapterINS1S_15DefaultEpilogueISK_NSB_IJNSB_IJllllEEESD_SV_EEES1X_NS1R_6thread17LinearCombinationISK_Li1EffLNS1Y_9ScaleType4KindE0ELNS_15FloatRoundStyleE2ESK_EENS_4gemm15EpilogueDefaultEEEEEvvEEEEvNT_6ParamsE,@function
        .size           _ZN7cutlass13device_kernelINS_4conv6kernel13ConvUniversalINS1_16ConvProblemShapeILNS1_8OperatorE0ELi3EEENS1_10collective14CollectiveConvINS1_46MainloopSm90TmaGmmaWarpSpecializedImplicitGemmILS5_0ELi14ELi3EN4cute5tupleIJNSA_1CILi1EEESD_SD_EEENS1_36KernelImplicitTmaWarpSpecializedSm90ELi1EEENSB_IJNSC_ILi64EEESH_NSB_IJSH_EEEEEENS_10bfloat16_tESK_NSA_8TiledMMAINSA_8MMA_AtomIJNSA_4SM904GMMA27MMA_64x64x16_F32BF16BF16_SSILNSO_5MajorE0ELSQ_0ELNSO_7ScaleInE1ELSR_1EEEEEENSA_6LayoutISE_NSB_IJNSC_ILi0EEESV_SV_EEEEENSB_IJNSA_10UnderscoreESY_SY_EEEEENS7_6detail26Sm90ImplicitGemmTileTraitsINSA_20SM90_TMA_LOAD_IM2COLENSA_14ComposedLayoutINSA_7SwizzleILi3ELi4ELi3EEENSA_18smem_ptr_flag_bitsILi16EEENSU_INSB_IJNSB_IJNSC_ILi8EEES19_EEENSB_IJSH_SD_EEENSB_IJSD_NSC_ILi14EEEEEEEEENSB_IJNSB_IJSH_NSC_ILi512EEEEEENSB_IJSD_SV_EEENSB_IJSV_NSC_ILi4096EEEEEEEEEEEEEvEENS12_INSA_13SM90_TMA_LOADES1M_vEEEENS_8epilogue10collective6detail29Sm90TmaWarpSpecializedAdapterINS1S_15DefaultEpilogueISK_NSB_IJNSB_IJllllEEESD_SV_EEES1X_NS1R_6thread17LinearCombinationISK_Li1EffLNS1Y_9ScaleType4KindE0ELNS_15FloatRoundStyleE2ESK_EENS_4gemm15EpilogueDefaultEEEEEvvEEEEvNT_6ParamsE,(.L_x_106 - _ZN7cutlass13device_kernelINS_4conv6kernel13ConvUniversalINS1_16ConvProblemShapeILNS1_8OperatorE0ELi3EEENS1_10collective14CollectiveConvINS1_46MainloopSm90TmaGmmaWarpSpecializedImplicitGemmILS5_0ELi14ELi3EN4cute5tupleIJNSA_1CILi1EEESD_SD_EEENS1_36KernelImplicitTmaWarpSpecializedSm90ELi1EEENSB_IJNSC_ILi64EEESH_NSB_IJSH_EEEEEENS_10bfloat16_tESK_NSA_8TiledMMAINSA_8MMA_AtomIJNSA_4SM904GMMA27MMA_64x64x16_F32BF16BF16_SSILNSO_5MajorE0ELSQ_0ELNSO_7ScaleInE1ELSR_1EEEEEENSA_6LayoutISE_NSB_IJNSC_ILi0EEESV_SV_EEEEENSB_IJNSA_10UnderscoreESY_SY_EEEEENS7_6detail26Sm90ImplicitGemmTileTraitsINSA_20SM90_TMA_LOAD_IM2COLENSA_14ComposedLayoutINSA_7SwizzleILi3ELi4ELi3EEENSA_18smem_ptr_flag_bitsILi16EEENSU_INSB_IJNSB_IJNSC_ILi8EEES19_EEENSB_IJSH_SD_EEENSB_IJSD_NSC_ILi14EEEEEEEEENSB_IJNSB_IJSH_NSC_ILi512EEEEEENSB_IJSD_SV_EEENSB_IJSV_NSC_ILi4096EEEEEEEEEEEEEvEENS12_INSA_13SM90_TMA_LOADES1M_vEEEENS_8epilogue10collective6detail29Sm90TmaWarpSpecializedAdapterINS1S_15DefaultEpilogueISK_NSB_IJNSB_IJllllEEESD_SV_EEES1X_NS1R_6thread17LinearCombinationISK_Li1EffLNS1Y_9ScaleType4KindE0ELNS_15FloatRoundStyleE2ESK_EENS_4gemm15EpilogueDefaultEEEEEvvEEEEvNT_6ParamsE)
        .other          _ZN7cutlass13device_kernelINS_4conv6kernel13ConvUniversalINS1_16ConvProblemShapeILNS1_8OperatorE0ELi3EEENS1_10collective14CollectiveConvINS1_46MainloopSm90TmaGmmaWarpSpecializedImplicitGemmILS5_0ELi14ELi3EN4cute5tupleIJNSA_1CILi1EEESD_SD_EEENS1_36KernelImplicitTmaWarpSpecializedSm90ELi1EEENSB_IJNSC_ILi64EEESH_NSB_IJSH_EEEEEENS_10bfloat16_tESK_NSA_8TiledMMAINSA_8MMA_AtomIJNSA_4SM904GMMA27MMA_64x64x16_F32BF16BF16_SSILNSO_5MajorE0ELSQ_0ELNSO_7ScaleInE1ELSR_1EEEEEENSA_6LayoutISE_NSB_IJNSC_ILi0EEESV_SV_EEEEENSB_IJNSA_10UnderscoreESY_SY_EEEEENS7_6detail26Sm90ImplicitGemmTileTraitsINSA_20SM90_TMA_LOAD_IM2COLENSA_14ComposedLayoutINSA_7SwizzleILi3ELi4ELi3EEENSA_18smem_ptr_flag_bitsILi16EEENSU_INSB_IJNSB_IJNSC_ILi8EEES19_EEENSB_IJSH_SD_EEENSB_IJSD_NSC_ILi14EEEEEEEEENSB_IJNSB_IJSH_NSC_ILi512EEEEEENSB_IJSD_SV_EEENSB_IJSV_NSC_ILi4096EEEEEEEEEEEEEvEENS12_INSA_13SM90_TMA_LOADES1M_vEEEENS_8epilogue10collective6detail29Sm90TmaWarpSpecializedAdapterINS1S_15DefaultEpilogueISK_NSB_IJNSB_IJllllEEESD_SV_EEES1X_NS1R_6thread17LinearCombinationISK_Li1EffLNS1Y_9ScaleType4KindE0ELNS_15FloatRoundStyleE2ESK_EENS_4gemm15EpilogueDefaultEEEEEvvEEEEvNT_6ParamsE,@"STO_CUDA_ENTRY STV_DEFAULT"
_ZN7cutlass13device_kernelINS_4conv6kernel13ConvUniversalINS1_16ConvProblemShapeILNS1_8OperatorE0ELi3EEENS1_10collective14CollectiveConvINS1_46MainloopSm90TmaGmmaWarpSpecializedImplicitGemmILS5_0ELi14ELi3EN4cute5tupleIJNSA_1CILi1EEESD_SD_EEENS1_36KernelImplicitTmaWarpSpecializedSm90ELi1EEENSB_IJNSC_ILi64EEESH_NSB_IJSH_EEEEEENS_10bfloat16_tESK_NSA_8TiledMMAINSA_8MMA_AtomIJNSA_4SM904GMMA27MMA_64x64x16_F32BF16BF16_SSILNSO_5MajorE0ELSQ_0ELNSO_7ScaleInE1ELSR_1EEEEEENSA_6LayoutISE_NSB_IJNSC_ILi0EEESV_SV_EEEEENSB_IJNSA_10UnderscoreESY_SY_EEEEENS7_6detail26Sm90ImplicitGemmTileTraitsINSA_20SM90_TMA_LOAD_IM2COLENSA_14ComposedLayoutINSA_7SwizzleILi3ELi4ELi3EEENSA_18smem_ptr_flag_bitsILi16EEENSU_INSB_IJNSB_IJNSC_ILi8EEES19_EEENSB_IJSH_SD_EEENSB_IJSD_NSC_ILi14EEEEEEEEENSB_IJNSB_IJSH_NSC_ILi512EEEEEENSB_IJSD_SV_EEENSB_IJSV_NSC_ILi4096EEEEEEEEEEEEEvEENS12_INSA_13SM90_TMA_LOADES1M_vEEEENS_8epilogue10collective6detail29Sm90TmaWarpSpecializedAdapterINS1S_15DefaultEpilogueISK_NSB_IJNSB_IJllllEEESD_SV_EEES1X_NS1R_6thread17LinearCombinationISK_Li1EffLNS1Y_9ScaleType4KindE0ELNS_15FloatRoundStyleE2ESK_EENS_4gemm15EpilogueDefaultEEEEEvvEEEEvNT_6ParamsE:
[----:B------:R-:W-:Y:S01]  /*0000*/  LDC R1, c[0x0][0x28] ;  /* 0x00000a00ff017b82 */ /* 0x000fe20000000800 */
[----:B------:R-:W0:Y:S01]  /*0010*/  S2R R8, SR_TID.X ;  /* 0x0000000000087919 */ /* 0x000e220000002100 */
[----:B------:R-:W-:Y:S01]  /*0020*/  ELECT P0, URZ, PT ;  /* 0x00000000003f782f */ /* 0x000fe20003800000 */
[----:B------:R-:W-:Y:S01]  /*0030*/  BSSY B0, `(.L_x_0) ;  /* 0x000000f000007945 */ /* 0x000fe20003800000 */
[--C-:B0-----:R-:W-:Y:S02]  /*0040*/  SHF.R.U32.HI R0, RZ, 0x5, R8.reuse ;  /* 0x00000005ff007819 */ /* 0x101fe40000011608 */
[----:B------:R-:W-:-:S03]  /*0050*/  SHF.R.U32.HI R3, RZ, 0x7, R8 ;  /* 0x00000007ff037819 */ /* 0x000fc60000011608 */
[----:B------:R-:W0:Y:S04]  /*0060*/  SHFL.IDX PT, R2, R0, RZ, 0x1f ;  /* 0x00001fff00027589 */ /* 0x000e2800000e0000 */
[----:B------:R1:W2:Y:S01]  /*0070*/  SHFL.IDX PT, R7, R3, RZ, 0x1f ;  /* 0x00001fff03077589 */ /* 0x0002a200000e0000 */
[----:B0-----:R-:W-:-:S13]  /*0080*/  ISETP.NE.OR P0, PT, R2, RZ, !P0 ;  /* 0x000000ff0200720c */ /* 0x001fda0004705670 */
[----:B-12---:R-:W-:Y:S05]  /*0090*/  @P0 BRA `(.L_x_1) ;  /* 0x0000000000200947 */ /* 0x006fea0003800000 */
[----:B------:R-:W-:Y:S02]  /*00a0*/  ULDC.64 UR4, c[0x0][0x198] ;  /* 0x0000660000047ab9 */ /* 0x000fe40000000a00 */
[----:B------:R-:W-:Y:S02]  /*00b0*/  UIADD3 UR6, UP0, UR4, 0xf0, URZ ;  /* 0x000000f004067890 */ /* 0x000fe4000ff1e03f */
[----:B------:R-:W-:Y:S02]  /*00c0*/  UIADD3 UR4, UP1, UR4, 0x270, URZ ;  /* 0x0000027004047890 */ /* 0x000fe4000ff3e03f */
[----:B------:R-:W-:Y:S02]  /*00d0*/  UIADD3.X UR7, URZ, UR5, URZ, UP0, !UPT ;  /* 0x000000053f077290 */ /* 0x000fe400087fe43f */
[----:B------:R-:W-:-:S07]  /*00e0*/  UIADD3.X UR5, URZ, UR5, URZ, UP1, !UPT ;  /* 0x000000053f057290 */ /* 0x000fce0008ffe43f */
[----:B------:R0:W-:Y:S02]  /*00f0*/  UTMACCTL.PF [UR6] ;  /* 0x00000000060079b9 */ /* 0x0001e40008040000 */
[----:B------:R0:W-:Y:S02]  /*0100*/  UTMACCTL.PF [UR4] ;  /* 0x00000000040079b9 */ /* 0x0001e40008040000 */
[----:B0-----:R-:W-:Y:S01]  /*0110*/  NOP ;  /* 0x0000000000007918 */ /* 0x001fe20000000000 */
.L_x_1:
[----:B------:R-:W-:Y:S05]  /*0120*/  BSYNC B0 ;  /* 0x0000000000007941 */ /* 0x000fea0003800000 */
.L_x_0:
[----:B------:R-:W0:Y:S01]  /*0130*/  SHFL.IDX PT, R0, R0, RZ, 0x1f ;  /* 0x00001fff00007589 */ /* 0x000e2200000e0000 */
[----:B------:R-:W-:-:S04]  /*0140*/  SHF.R.S32.HI R3, RZ, 0x1f, R2 ;  /* 0x0000001fff037819 */ /* 0x000fc80000011402 */
[----:B------:R-:W-:Y:S02]  /*0150*/  LEA.HI R3, R3, R2, RZ, 0x2 ;  /* 0x0000000203037211 */ /* 0x000fe400078f10ff */
[----:B0-----:R-:W-:-:S13]  /*0160*/  ISETP.NE.AND P0, PT, R0, RZ, PT ;  /* 0x000000ff0000720c */ /* 0x001fda0003f05270 */
[----:B------:R-:W-:Y:S05]  /*0170*/  @P0 BRA `(.L_x_2) ;  /* 0x0000000000b40947 */ /* 0x000fea0003800000 */
[----:B------:R-:W-:Y:S01]  /*0180*/  ELECT P0, URZ, PT ;  /* 0x00000000003f782f */ /* 0x000fe20003800000 */
[----:B------:R-:W-:-:S12]  /*0190*/  BSSY B0, `(.L_x_2) ;  /* 0x000002b000007945 */ /* 0x000fd80003800000 */
[----:B------:R-:W-:Y:S05]  /*01a0*/  @!P0 BRA `(.L_x_3) ;  /* 0x0000000000a48947 */ /* 0x000fea0003800000 */
[----:B------:R-:W0:Y:S01]  /*01b0*/  S2UR UR8, SR_CgaCtaId ;  /* 0x00000000000879c3 */ /* 0x000e220000008800 */
[----:B------:R-:W-:Y:S01]  /*01c0*/  UMOV UR4, 0x400 ;  /* 0x0000040000047882 */ /* 0x000fe20000000000 */
[----:B------:R-:W-:Y:S01]  /*01d0*/  UMOV UR5, 0x1 ;  /* 0x0000000100057882 */ /* 0x000fe20000000000 */
[----:B------:R-:W-:Y:S02]  /*01e0*/  UMOV UR6, 0x80 ;  /* 0x0000008000067882 */ /* 0x000fe40000000000 */
[----:B------:R-:W-:-:S04]  /*01f0*/  UIADD3 UR6, -UR6, 0x100000, URZ ;  /* 0x0010000006067890 */ /* 0x000fc8000fffe13f */
[----:B------:R-:W-:Y:S02]  /*0200*/  USHF.L.U32 UR7, UR6, 0xb, URZ ;  /* 0x0000000b06077899 */ /* 0x000fe4000800063f */
[----:B------:R-:W-:Y:S02]  /*0210*/  USHF.L.U32 UR6, UR6, 0x1, URZ ;  /* 0x0000000106067899 */ /* 0x000fe4000800063f */
[----:B0-----:R-:W-:Y:S02]  /*0220*/  ULEA UR8, UR8, UR4, 0x18 ;  /* 0x0000000408087291 */ /* 0x001fe4000f8ec03f */
[----:B------:R-:W-:-:S04]  /*0230*/  UIADD3 UR4, -UR5, 0x100000, URZ ;  /* 0x0010000005047890 */ /* 0x000fc8000fffe13f */
[----:B------:R-:W-:Y:S02]  /*0240*/  USHF.L.U32 UR5, UR4, 0xb, URZ ;  /* 0x0000000b04057899 */ /* 0x000fe4000800063f */
[----:B------:R-:W-:Y:S01]  /*0250*/  USHF.L.U32 UR4, UR4, 0x1, URZ ;  /* 0x0000000104047899 */ /* 0x000fe2000800063f */
[----:B------:R-:W0:Y:S11]  /*0260*/  FENCE.VIEW.ASYNC.S ;  /* 0x00000000000073c6 */ /* 0x000e360000000000 */
[----:B0-----:R0:W1:Y:S01]  /*0270*/  SYNCS.EXCH.64 URZ, [UR8+0x38000], UR4 ;  /* 0x03800004083f75b2 */ /* 0x0010620008000100 */
[----:B------:R0:W2:Y:S01]  /*0280*/  SYNCS.EXCH.64 URZ, [UR8+0x38070], UR6 ;  /* 0x03807006083f75b2 */ /* 0x0000a20008000100 */
[----:B------:R0:W3:Y:S01]  /*0290*/  SYNCS.EXCH.64 URZ, [UR8+0x38008], UR4 ;  /* 0x03800804083f75b2 */ /* 0x0000e20008000100 */
[----:B------:R0:W4:Y:S01]  /*02a0*/  SYNCS.EXCH.64 URZ, [UR8+0x38078], UR6 ;  /* 0x03807806083f75b2 */ /* 0x0001220008000100 */
[----:B------:R0:W0:Y:S01]  /*02b0*/  SYNCS.EXCH.64 URZ, [UR8+0x38010], UR4 ;  /* 0x03801004083f75b2 */ /* 0x0000220008000100 */
        /* <DEDUP_REMOVED lines=23> */
[----:B-1234-:R-:W-:Y:S01]  /*0430*/  NOP ;  /* 0x0000000000007918 */ /* 0x01efe20000000000 */
.L_x_3:
[----:B0-----:R-:W-:Y:S05]  /*0440*/  BSYNC B0 ;  /* 0x0000000000007941 */ /* 0x001fea0003800000 */
.L_x_2:
[----:B------:R-:W-:Y:S01]  /*0450*/  ULDC.64 UR4, c[0x0][0x618] ;  /* 0x0001860000047ab9 */ /* 0x000fe20000000a00 */
[----:B------:R-:W-:Y:S01]  /*0460*/  LOP3.LUT R3, R3, 0xfffffffc, RZ, 0xc0, !PT ;  /* 0xfffffffc03037812 */ /* 0x000fe200078ec0ff */
[----:B------:R-:W-:Y:S01]  /*0470*/  NOP ;  /* 0x0000000000007918 */ /* 0x000fe20000000000 */
[----:B------:R-:W-:Y:S01]  /*0480*/  ISETP.NE.U32.AND P0, PT, RZ, UR4, PT ;  /* 0x00000004ff007c0c */ /* 0x000fe2000bf05070 */
[----:B------:R-:W-:Y:S01]  /*0490*/  NOP ;  /* 0x0000000000007918 */ /* 0x000fe20000000000 */
[----:B------:R-:W-:Y:S01]  /*04a0*/  BAR.SYNC.DEFER_BLOCKING 0x0 ;  /* 0x0000000000007b1d */ /* 0x000fe20000010000 */
[----:B------:R-:W-:Y:S01]  /*04b0*/  IMAD.IADD R6, R2, 0x1, -R3 ;  /* 0x0000000102067824 */ /* 0x000fe200078e0a03 */
[----:B------:R-:W-:Y:S02]  /*04c0*/  ISETP.NE.AND.EX P0, PT, RZ, UR5, PT, P0 ;  /* 0x00000005ff007c0c */ /* 0x000fe4000bf05300 */
[C---:B------:R-:W-:Y:S02]  /*04d0*/  ISETP.NE.AND P2, PT, R7.reuse, 0x1, PT ;  /* 0x000000010700780c */ /* 0x040fe40003f45270 */
[----:B------:R-:W-:Y:S01]  /*04e0*/  LOP3.LUT P1, RZ, R7, R6, RZ, 0xfc, !PT ;  /* 0x0000000607ff7212 */ /* 0x000fe2000782fcff */
[----:B------:R-:W-:-:S03]  /*04f0*/  ULDC.64 UR12, c[0x0][0x208] ;  /* 0x00008200000c7ab9 */ /* 0x000fc60000000a00 */
[----:B------:R-:W-:-:S04]  /*0500*/  SEL R3, RZ, 0x1, P1 ;  /* 0x00000001ff037807 */ /* 0x000fc80000800000 */
[----:B------:R-:W-:Y:S01]  /*0510*/  SEL R3, R3, 0x2, P2 ;  /* 0x0000000203037807 */ /* 0x000fe20001000000 */
[----:B------:R-:W-:Y:S06]  /*0520*/  @!P0 BRA `(.L_x_4) ;  /* 0x00000000001c8947 */ /* 0x000fec0003800000 */
[----:B------:R-:W0:Y:S02]  /*0530*/  LDC.64 R4, c[0x0][0x618] ;  /* 0x00018600ff047b82 */ /* 0x000e240000000a00 */
[----:B0-----:R-:W2:Y:S02]  /*0540*/  LDG.E.64 R4, desc[UR12][R4.64] ;  /* 0x0000000c04047981 */ /* 0x001ea4000c1e1b00 */
[----:B--2---:R-:W-:-:S04]  /*0550*/  ISETP.NE.U32.AND P0, PT, R4, RZ, PT ;  /* 0x000000ff0400720c */ /* 0x004fc80003f05070 */
[----:B------:R-:W-:-:S13]  /*0560*/  ISETP.NE.AND.EX P0, PT, R5, RZ, PT, P0 ;  /* 0x000000ff0500720c */ /* 0x000fda0003f05300 */
[----:B------:R-:W-:Y:S05]  /*0570*/  @!P0 BRA `(.L_x_4) ;  /* 0x0000000000088947 */ /* 0x000fea0003800000 */
[----:B------:R2:W5:Y:S01]  /*0580*/  LD.E R0, desc[UR12][R4.64] ;  /* 0x0000000c04007980 */ /* 0x000562000c101900 */
[----:B------:R-:W-:Y:S05]  /*0590*/  BRA `(.L_x_5) ;  /* 0x0000000000207947 */ /* 0x000fea0003800000 */
.L_x_4:
[----:B------:R-:W-:Y:S02]  /*05a0*/  ULDC.64 UR4, c[0x0][0x608] ;  /* 0x0001820000047ab9 */ /* 0x000fe40000000a00 */
[----:B------:R-:W-:-:S04]  /*05b0*/  ISETP.NE.U32.AND P0, PT, RZ, UR4, PT ;  /* 0x00000004ff007c0c */ /* 0x000fc8000bf05070 */
[----:B------:R-:W-:-:S13]  /*05c0*/  ISETP.NE.AND.EX P0, PT, RZ, UR5, PT, P0 ;  /* 0x00000005ff007c0c */ /* 0x000fda000bf05300 */
[----:B------:R-:W-:Y:S05]  /*05d0*/  @!P0 BRA `(.L_x_6) ;  /* 0x00000000000c8947 */ /* 0x000fea0003800000 */
[----:B------:R-:W0:Y:S02]  /*05e0*/  LDC.64 R4, c[0x0][0x608] ;  /* 0x00018200ff047b82 */ /* 0x000e240000000a00 */
[----:B0-----:R0:W5:Y:S01]  /*05f0*/  LDG.E R0, desc[UR12][R4.64] ;  /* 0x0000000c04007981 */ /* 0x001162000c1e1900 */
[----:B------:R-:W-:Y:S05]  /*0600*/  BRA `(.L_x_5) ;  /* 0x0000000000047947 */ /* 0x000fea0003800000 */
.L_x_6:
[----:B------:R-:W1:Y:S02]  /*0610*/  LDC R0, c[0x0][0x600] ;  /* 0x00018000ff007b82 */ /* 0x000e640000000800 */
.L_x_5:
[----:B------:R-:W-:Y:S02]  /*0620*/  ULDC.64 UR4, c[0x0][0x620] ;  /* 0x0001880000047ab9 */ /* 0x000fe40000000a00 */
[----:B------:R-:W-:-:S04]  /*0630*/  ISETP.NE.U32.AND P0, PT, RZ, UR4, PT ;  /* 0x00000004ff007c0c */ /* 0x000fc8000bf05070 */
[----:B------:R-:W-:-:S13]  /*0640*/  ISETP.NE.AND.EX P0, PT, RZ, UR5, PT, P0 ;  /* 0x00000005ff007c0c */ /* 0x000fda000bf05300 */
[----:B------:R-:W-:Y:S05]  /*0650*/  @!P0 BRA `(.L_x_7) ;  /* 0x00000000001c8947 */ /* 0x000fea0003800000 */
[----:B0-2---:R-:W0:Y:S02]  /*0660*/  LDC.64 R4, c[0x0][0x620] ;  /* 0x00018800ff047b82 */ /* 0x005e240000000a00 */
[----:B0-----:R-:W2:Y:S02]  /*0670*/  LDG.E.64 R4, desc[UR12][R4.64] ;  /* 0x0000000c04047981 */ /* 0x001ea4000c1e1b00 */
[----:B--2---:R-:W-:-:S04]  /*0680*/  ISETP.NE.U32.AND P0, PT, R4, RZ, PT ;  /* 0x000000ff0400720c */ /* 0x004fc80003f05070 */
[----:B------:R-:W-:-:S13]  /*0690*/  ISETP.NE.AND.EX P0, PT, R5, RZ, PT, P0 ;  /* 0x000000ff0500720c */ /* 0x000fda0003f05300 */
[----:B------:R-:W-:Y:S05]  /*06a0*/  @!P0 BRA `(.L_x_7) ;  /* 0x0000000000088947 */ /* 0x000fea0003800000 */
[----:B------:R0:W5:Y:S01]  /*06b0*/  LD.E R2, desc[UR12][R4.64] ;  /* 0x0000000c04027980 */ /* 0x000162000c101900 */
[----:B------:R-:W-:Y:S05]  /*06c0*/  BRA `(.L_x_8) ;  /* 0x0000000000207947 */ /* 0x000fea0003800000 */
.L_x_7:
[----:B------:R-:W-:Y:S02]  /*06d0*/  ULDC.64 UR4, c[0x0][0x610] ;  /* 0x0001840000047ab9 */ /* 0x000fe40000000a00 */
[----:B------:R-:W-:-:S04]  /*06e0*/  ISETP.NE.U32.AND P0, PT, RZ, UR4, PT ;  /* 0x00000004ff007c0c */ /* 0x000fc8000bf05070 */
[----:B------:R-:W-:-:S13]  /*06f0*/  ISETP.NE.AND.EX P0, PT, RZ, UR5, PT, P0 ;  /* 0x00000005ff007c0c */ /* 0x000fda000bf05300 */
[----:B------:R-:W-:Y:S05]  /*0700*/  @!P0 BRA `(.L_x_9) ;  /* 0x00000000000c8947 */ /* 0x000fea0003800000 */
[----:B0-2---:R-:W0:Y:S02]  /*0710*/  LDC.64 R4, c[0x0][0x610] ;  /* 0x00018400ff047b82 */ /* 0x005e240000000a00 */
[----:B0-----:R4:W5:Y:S01]  /*0720*/  LDG.E R2, desc[UR12][R4.64] ;  /* 0x0000000c04027981 */ /* 0x001962000c1e1900 */
[----:B------:R-:W-:Y:S05]  /*0730*/  BRA `(.L_x_8) ;  /* 0x0000000000047947 */ /* 0x000fea0003800000 */
.L_x_9:
[----:B------:R-:W3:Y:S02]  /*0740*/  LDC R2, c[0x0][0x604] ;  /* 0x00018100ff027b82 */ /* 0x000ee40000000800 */
.L_x_8:
[----:B0-2-4-:R-:W0:Y:S01]  /*0750*/  LDC R4, c[0x0][0x3e8] ;  /* 0x0000fa00ff047b82 */ /* 0x015e220000000800 */
[----:B------:R-:W-:Y:S01]  /*0760*/  ULDC UR4, c[0x0][0x3dc] ;  /* 0x0000f70000047ab9 */ /* 0x000fe20000000800 */
[----:B------:R-:W-:Y:S01]  /*0770*/  ISETP.NE.AND P0, PT, R7, RZ, PT ;  /* 0x000000ff0700720c */ /* 0x000fe20003f05270 */
[----:B------:R-:W-:Y:S01]  /*0780*/  UIADD3 UR4, UR4, 0x3f, URZ ;  /* 0x0000003f04047890 */ /* 0x000fe2000fffe03f */
[----:B------:R-:W-:-:S03]  /*0790*/  ULDC.64 UR6, c[0x0][0x3e0] ;  /* 0x0000f80000067ab9 */ /* 0x000fc60000000a00 */
[----:B------:R-:W-:Y:S02]  /*07a0*/  USHF.R.S32.HI UR5, URZ, 0x1f, UR4 ;  /* 0x0000001f3f057899 */ /* 0x000fe40008011404 */
[----:B------:R-:W-:Y:S02]  /*07b0*/  UIMAD UR6, UR7, UR6, URZ ;  /* 0x00000006070672a4 */ /* 0x000fe4000f8e023f */
[----:B------:R-:W-:-:S04]  /*07c0*/  ULEA.HI UR5, UR5, UR4, URZ, 0x6 ;  /* 0x0000000405057291 */ /* 0x000fc8000f8f303f */
[----:B------:R-:W-:Y:S01]  /*07d0*/  USHF.R.S32.HI UR15, URZ, 0x6, UR5 ;  /* 0x000000063f0f7899 */ /* 0x000fe20008011405 */
[----:B0-----:R-:W-:-:S05]  /*07e0*/  IMAD R4, R4, UR6, RZ ;  /* 0x0000000604047c24 */ /* 0x001fca000f8e02ff */
[----:B------:R-:W-:Y:S01]  /*07f0*/  IMAD R4, R4, UR15, RZ ;  /* 0x0000000f04047c24 */ /* 0x000fe2000f8e02ff */
[----:B------:R-:W-:Y:S06]  /*0800*/  @!P0 BRA `(.L_x_10) ;  /* 0x0000002c00e88947 */ /* 0x000fec0003800000 */
[----:B------:R-:W-:-:S13]  /*0810*/  ISETP.NE.AND P0, PT, R7, 0x1, PT ;  /* 0x000000010700780c */ /* 0x000fda0003f05270 */
[----:B------:R-:W-:Y:S05]  /*0820*/  @P0 EXIT ;  /* 0x000000000000094d */ /* 0x000fea0003800000 */
[----:B------:R-:W-:Y:S01]  /*0830*/  ISETP.GE.AND P0, PT, R4, 0x1, PT ;  /* 0x000000010400780c */ /* 0x000fe20003f06270 */
[----:B------:R-:W-:Y:S01]  /*0840*/  UMOV UR4, URZ ;  /* 0x0000003f00047c82 */ /* 0x000fe20008000000 */
[----:B------:R-:W-:Y:S02]  /*0850*/  CS2R R54, SRZ ;  /* 0x0000000000367805 */ /* 0x000fe4000001ff00 */
[----:B------:R-:W-:Y:S02]  /*0860*/  CS2R R24, SRZ ;  /* 0x0000000000187805 */ /* 0x000fe4000001ff00 */
[----:B------:R-:W-:Y:S02]  /*0870*/  CS2R R26, SRZ ;  /* 0x00000000001a7805 */ /* 0x000fe4000001ff00 */
[----:B------:R-:W-:Y:S02]  /*0880*/  CS2R R28, SRZ ;  /* 0x00000000001c7805 */ /* 0x000fe4000001ff00 */
[----:B------:R-:W-:-:S02]  /*0890*/  CS2R R30, SRZ ;  /* 0x00000000001e7805 */ /* 0x000fc4000001ff00 */
[----:B------:R-:W-:Y:S02]  /*08a0*/  CS2R R32, SRZ ;  /* 0x0000000000207805 */ /* 0x000fe4000001ff00 */
        /* <DEDUP_REMOVED lines=9> */
[----:B------:R-:W-:Y:S01]  /*0940*/  CS2R R52, SRZ ;  /* 0x0000000000347805 */ /* 0x000fe2000001ff00 */
[----:B------:R-:W-:Y:S06]  /*0950*/  @!P0 BRA `(.L_x_11) ;  /* 0x0000000000a88947 */ /* 0x000fec0003800000 */
[----:B------:R-:W-:-:S04]  /*0960*/  LOP3.LUT R5, R3, 0x1, RZ, 0xfc, !PT ;  /* 0x0000000103057812 */ /* 0x000fc800078efcff */
[----:B------:R-:W-:-:S13]  /*0970*/  ISETP.NE.AND P0, PT, R5, 0x3, PT ;  /* 0x000000030500780c */ /* 0x000fda0003f05270 */
[----:B------:R-:W-:Y:S05]  /*0980*/  @!P0 BRA `(.L_x_12) ;  /* 0x0000000000048947 */ /* 0x000fea0003800000 */
[----:B------:R-:W-:Y:S01]  /*0990*/  BPT.TRAP 0x1 ;  /* 0x000000040000795c */ /* 0x000fe20000300000 */
.L_x_12:
[----:B------:R-:W0:Y:S01]  /*09a0*/  S2UR UR5, SR_CgaCtaId ;  /* 0x00000000000579c3 */ /* 0x000e220000008800 */
[----:B------:R-:W-:Y:S01]  /*09b0*/  SHF.L.U32 R5, RZ, 0x1f, RZ ;  /* 0x0000001fff057819 */ /* 0x000fe200000006ff */
[----:B------:R-:W-:Y:S02]  /*09c0*/  UMOV UR4, 0x400 ;  /* 0x0000040000047882 */ /* 0x000fe40000000000 */
[----:B0-----:R-:W-:-:S12]  /*09d0*/  ULEA UR4, UR5, UR4, 0x18 ;  /* 0x0000000405047291 */ /* 0x001fd8000f8ec03f */
.L_x_13:
[----:B0-----:R-:W-:-:S04]  /*09e0*/  IMAD.U32 R6, RZ, RZ, UR4 ;  /* 0x00000004ff067e24 */ /* 0x001fc8000f8e00ff */
[----:B------:R0:W2:Y:S03]  /*09f0*/  SYNCS.PHASECHK.TRANS64.TRYWAIT P0, [R6+URZ+0x38000], R5 ;  /* 0x03800005060075a7 */ /* 0x0000a6000800017f */
[----:B--2---:R-:W-:Y:S05]  /*0a00*/  @!P0 NANOSLEEP.SYNCS 0x989680 ;  /* 0x009896800000895d */ /* 0x004fea0003900000 */
[----:B------:R-:W2:Y:S02]  /*0a10*/  @!P0 SYNCS.PHASECHK.TRANS64 P0, [R6+URZ+0x38000], R5 ;  /* 0x03800005060085a7 */ /* 0x000ea4000800007f */
[----:B--2---:R-:W-:Y:S05]  /*0a20*/  @!P0 BRA `(.L_x_13) ;  /* 0xfffffffc00ec8947 */ /* 0x004fea000383ffff */
[----:B------:R-:W-:Y:S01]  /*0a30*/  UIADD3 UR5, UR4, 0x1c000, URZ ;  /* 0x0001c00004057890 */ /* 0x000fe2000fffe03f */
[----:B------:R-:W-:Y:S01]  /*0a40*/  WARPGROUP.ARRIVE ;  /* 0x00000000000079c5 */ /* 0x000fe20000000000 */
[----:B------:R-:W-:Y:S02]  /*0a50*/  USHF.R.U32.HI UR4, URZ, 0x4, UR4 ;  /* 0x000000043f047899 */ /* 0x000fe40008011604 */
[----:B------:R-:W-:Y:S02]  /*0a60*/  USHF.R.U32.HI UR5, URZ, 0x4, UR5 ;  /* 0x000000043f057899 */ /* 0x000fe40008011605 */
[----:B------:R-:W-:Y:S02]  /*0a70*/  ULOP3.LUT UR4, UR4, 0x3fff, URZ, 0xc0, !UPT ;  /* 0x00003fff04047892 */ /* 0x000fe4000f8ec03f */
[----:B------:R-:W-:Y:S02]  /*0a80*/  ULOP3.LUT UR5, UR5, 0x3fff, URZ, 0xc0, !UPT ;  /* 0x00003fff05057892 */ /* 0x000fe4000f8ec03f */
[----:B------:R-:W-:-:S02]  /*0a90*/  ULOP3.LUT UR9, UR4, 0x10000, URZ, 0xfc, !UPT ;  /* 0x0001000004097892 */ /* 0x000fc4000f8efc3f */
[----:B------:R-:W-:Y:S01]  /*0aa0*/  ULOP3.LUT UR8, UR5, 0x10000, URZ, 0xfc, !UPT ;  /* 0x0001000005087892 */ /* 0x000fe2000f8efc3f */
[----:B------:R-:W-:Y:S02]  /*0ab0*/  UMOV UR7, 0x40000040 ;  /* 0x4000004000077882 */ /* 0x000fe40000000000 */
[----:B------:R-:W-:Y:S02]  /*0ac0*/  UMOV UR5, 0x40000040 ;  /* 0x4000004000057882 */ /* 0x000fe40000000000 */
[----:B------:R-:W-:Y:S02]  /*0ad0*/  UMOV UR4, UR9 ;  /* 0x0000000900047c82 */ /* 0x000fe40008000000 */
[----:B------:R-:W-:Y:S02]  /*0ae0*/  UMOV UR6, UR8 ;  /* 0x0000000800067c82 */ /* 0x000fe40008000000 */
[----:B------:R-:W-:Y:S01]  /*0af0*/  HGMMA.64x64x16.F32.BF16 R24, gdesc[UR4], RZ, !UPT ;  /* 0x00e00000041879f0 */ /* 0x000fe2000c7018ff */
[----:B------:R-:W-:-:S02]  /*0b00*/  UIADD3 UR4, UR9, 0x2, URZ ;  /* 0x0000000209047890 */ /* 0x000fc4000fffe03f */
[----:B------:R-:W-:Y:S01]  /*0b10*/  UIADD3 UR6, UR8, 0x2, URZ ;  /* 0x0000000208067890 */ /* 0x000fe2000fffe03f */
[----:B------:R-:W-:Y:S01]  /*0b20*/  UMOV UR5, 0x40000040 ;  /* 0x4000004000057882 */ /* 0x000fe20000000000 */
[----:B------:R-:W-:-:S07]  /*0b30*/  UMOV UR7, 0x40000040 ;  /* 0x4000004000077882 */ /* 0x000fce0000000000 */
[----:B------:R-:W-:Y:S01]  /*0b40*/  HGMMA.64x64x16.F32.BF16 R24, gdesc[UR4], R24 ;  /* 0x00e00000041879f0 */ /* 0x000fe20008701818 */
[----:B------:R-:W-:Y:S02]  /*0b50*/  UIADD3 UR4, UR9, 0x4, URZ ;  /* 0x0000000409047890 */ /* 0x000fe4000fffe03f */
        /* <DEDUP_REMOVED lines=8> */
[----:B------:R-:W-:Y:S01]  /*0be0*/  HGMMA.64x64x16.F32.BF16 R24, gdesc[UR4], R24, gsb0 ;  /* 0x00e00000041879f0 */ /* 0x000fe20008001818 */
[----:B------:R-:W-:-:S05]  /*0bf0*/  UMOV UR4, 0x1 ;  /* 0x0000000100047882 */ /* 0x000fca0000000000 */
.L_x_11:
[----:B0-----:R-:W-:-:S05]  /*0c00*/  VIMNMX R5, R4, 0x1, PT ;  /* 0x0000000104057848 */ /* 0x001fca0003fe0100 */
[----:B------:R-:W-:-:S05]  /*0c10*/  IMAD.IADD R6, R4, 0x1, -R5 ;  /* 0x0000000104067824 */ /* 0x000fca00078e0a05 */
[----:B------:R-:W-:-:S13]  /*0c20*/  ISETP.GE.AND P0, PT, R6, 0x1, PT ;  /* 0x000000010600780c */ /* 0x000fda0003f06270 */
[----:B------:R-:W-:Y:S05]  /*0c30*/  @!P0 BRA `(.L_x_14) ;  /* 0x0000000400188947 */ /* 0x000fea0003800000 */
[----:B------:R-:W0:Y:S01]  /*0c40*/  S2UR UR6, SR_CgaCtaId ;  /* 0x00000000000679c3 */ /* 0x000e220000008800 */
[----:B------:R-:W-:Y:S01]  /*0c50*/  UMOV UR5, 0x400 ;  /* 0x0000040000057882 */ /* 0x000fe20000000000 */
[----:B------:R-:W-:Y:S01]  /*0c60*/  LOP3.LUT R10, R3, 0x1, RZ, 0xfc, !PT ;  /* 0x00000001030a7812 */ /* 0x000fe200078efcff */
[----:B------:R-:W-:Y:S01]  /*0c70*/  IMAD.MOV.U32 R9, RZ, RZ, RZ ;  /* 0x000000ffff097224 */ /* 0x000fe200078e00ff */
[----:B------:R-:W-:Y:S01]  /*0c80*/  UISETP.NE.U32.AND UP0, UPT, UR4, URZ, UPT ;  /* 0x0000003f0400728c */ /* 0x000fe2000bf05070 */
[----:B------:R-:W-:Y:S01]  /*0c90*/  IMAD.MOV.U32 R5, RZ, RZ, R6 ;  /* 0x000000ffff057224 */ /* 0x000fe200078e0006 */
[----:B0-----:R-:W-:-:S04]  /*0ca0*/  ULEA UR14, UR6, UR5, 0x18 ;  /* 0x00000005060e7291 */ /* 0x001fc8000f8ec03f */
[----:B------:R-:W-:Y:S02]  /*0cb0*/  UIADD3 UR6, UR14, 0x1c000, URZ ;  /* 0x0001c0000e067890 */ /* 0x000fe4000fffe03f */
[----:B------:R-:W-:Y:S02]  /*0cc0*/  USHF.R.U32.HI UR5, URZ, 0x4, UR14 ;  /* 0x000000043f057899 */ /* 0x000fe4000801160e */
[----:B------:R-:W-:Y:S02]  /*0cd0*/  USHF.R.U32.HI UR6, URZ, 0x4, UR6 ;  /* 0x000000043f067899 */ /* 0x000fe40008011606 */
[----:B------:R-:W-:Y:S02]  /*0ce0*/  ULOP3.LUT UR5, UR5, 0x3fff, URZ, 0xc0, !UPT ;  /* 0x00003fff05057892 */ /* 0x000fe4000f8ec03f */
[----:B------:R-:W-:Y:S02]  /*0cf0*/  ULOP3.LUT UR6, UR6, 0x3fff, URZ, 0xc0, !UPT ;  /* 0x00003fff06067892 */ /* 0x000fe4000f8ec03f */
[----:B------:R-:W-:-:S02]  /*0d00*/  ULOP3.LUT UR15, UR5, 0x10000, URZ, 0xfc, !UPT ;  /* 0x00010000050f7892 */ /* 0x000fc4000f8efc3f */
[----:B------:R-:W-:Y:S01]  /*0d10*/  ULOP3.LUT UR16, UR6, 0x10000, URZ, 0xfc, !UPT ;  /* 0x0001000006107892 */ /* 0x000fe2000f8efc3f */
[----:B------:R-:W-:-:S11]  /*0d20*/  UMOV UR5, URZ ;  /* 0x0000003f00057c82 */ /* 0x000fd60008000000 */
.L_x_19:
[----:B------:R-:W-:-:S13]  /*0d30*/  ISETP.NE.AND P1, PT, R10, 0x3, PT ;  /* 0x000000030a00780c */ /* 0x000fda0003f25270 */
[----:B0-----:R-:W-:Y:S05]  /*0d40*/  @!P1 BRA `(.L_x_15) ;  /* 0x0000000000049947 */ /* 0x001fea0003800000 */
[----:B------:R-:W-:Y:S01]  /*0d50*/  BPT.TRAP 0x1 ;  /* 0x000000040000795c */ /* 0x000fe20000300000 */
.L_x_15:
[----:B------:R-:W-:Y:S01]  /*0d60*/  SHF.L.U32 R7, R9, 0x1f, RZ ;  /* 0x0000001f09077819 */ /* 0x000fe200000006ff */
[----:B------:R-:W-:-:S12]  /*0d70*/  ULEA UR6, UR4, UR14, 0x3 ;  /* 0x0000000e04067291 */ /* 0x000fd8000f8e183f */
.L_x_16:
[----:B0-----:R-:W-:-:S04]  /*0d80*/  IMAD.U32 R8, RZ, RZ, UR6 ;  /* 0x00000006ff087e24 */ /* 0x001fc8000f8e00ff */
[----:B------:R0:W2:Y:S03]  /*0d90*/  SYNCS.PHASECHK.TRANS64.TRYWAIT P0, [R8+URZ+0x38000], R7 ;  /* 0x03800007080075a7 */ /* 0x0000a6000800017f */
[----:B--2---:R-:W-:Y:S05]  /*0da0*/  @!P0 NANOSLEEP.SYNCS 0x989680 ;  /* 0x009896800000895d */ /* 0x004fea0003900000 */
[----:B------:R-:W2:Y:S02]  /*0db0*/  @!P0 SYNCS.PHASECHK.TRANS64 P0, [R8+URZ+0x38000], R7 ;  /* 0x03800007080085a7 */ /* 0x000ea4000800007f */
[----:B--2---:R-:W-:Y:S05]  /*0dc0*/  @!P0 BRA `(.L_x_16) ;  /* 0xfffffffc00ec8947 */ /* 0x004fea000383ffff */
[----:B------:R-:W-:Y:S01]  /*0dd0*/  ULEA UR6, UR4, UR15, 0x9 ;  /* 0x0000000f04067291 */ /* 0x000fe2000f8e483f */
[----:B------:R-:W-:Y:S01]  /*0de0*/  WARPGROUP.ARRIVE ;  /* 0x00000000000079c5 */ /* 0x000fe20000000000 */
[----:B------:R-:W-:Y:S01]  /*0df0*/  ULEA UR7, UR4, UR16, 0x9 ;  /* 0x0000001004077291 */ /* 0x000fe2000f8e483f */
[----:B------:R-:W-:Y:S01]  /*0e00*/  UMOV UR9, 0x40000040 ;  /* 0x4000004000097882 */ /* 0x000fe20000000000 */
[----:B------:R-:W-:-:S03]  /*0e10*/  UMOV UR11, 0x40000040 ;  /* 0x40000040000b7882 */ /* 0x000fc60000000000 */
[----:B------:R-:W-:Y:S02]  /*0e20*/  UMOV UR8, UR6 ;  /* 0x0000000600087c82 */ /* 0x000fe40008000000 */
[----:B------:R-:W-:Y:S02]  /*0e30*/  UMOV UR10, UR7 ;  /* 0x00000007000a7c82 */ /* 0x000fe40008000000 */
[----:B------:R-:W-:Y:S01]  /*0e40*/  HGMMA.64x64x16.F32.BF16 R24, gdesc[UR8], R24, UP0 ;  /* 0x00e00000081879f0 */ /* 0x000fe2000bf01818 */
        /* <DEDUP_REMOVED lines=14> */
[----:B------:R-:W-:Y:S03]  /*0f30*/  HGMMA.64x64x16.F32.BF16 R24, gdesc[UR8], R24, gsb0 ;  /* 0x00e00000081879f0 */ /* 0x000fe60008001818 */
[----:B------:R-:W-:Y:S02]  /*0f40*/  WARPGROUP.DEPBAR.LE gsb0, 0x1 ;  /* 0x00008000000079c5 */ /* 0x000fe40000010100 */
[----:B------:R-:W-:Y:S05]  /*0f50*/  @!P1 BRA `(.L_x_17) ;  /* 0x0000000000049947 */ /* 0x000fea0003800000 */
[----:B------:R-:W-:Y:S01]  /*0f60*/  BPT.TRAP 0x1 ;  /* 0x000000040000795c */ /* 0x000fe20000300000 */
.L_x_17:
[----:B------:R-:W-:Y:S01]  /*0f70*/  ULEA UR6, UR5, UR14, 0x3 ;  /* 0x0000000e05067291 */ /* 0x000fe2000f8e183f */
[----:B------:R-:W-:-:S03]  /*0f80*/  ISETP.GT.U32.AND P0, PT, R3, 0x1, PT ;  /* 0x000000010300780c */ /* 0x000fc60003f04070 */
[----:B------:R-:W-:-:S04]  /*0f90*/  UIADD3 UR6, UR6, 0x38070, URZ ;  /* 0x0003807006067890 */ /* 0x000fc8000fffe03f */
[----:B------:R-:W-:-:S09]  /*0fa0*/  UPRMT UR6, URZ, 0x654, UR6 ;  /* 0x000006543f067896 */ /* 0x000fd20008000006 */
[----:B------:R-:W-:Y:S01]  /*0fb0*/  SYNCS.ARRIVE.TRANS64.RED.A1T0 RZ, [UR6], RZ ;  /* 0x000000ffffff79a7 */ /* 0x000fe20008100406 */
[----:B------:R-:W-:Y:S05]  /*0fc0*/  @P0 BRA `(.L_x_18) ;  /* 0x0000000000040947 */ /* 0x000fea0003800000 */
[----:B------:R-:W-:Y:S01]  /*0fd0*/  BPT.TRAP 0x1 ;  /* 0x000000040000795c */ /* 0x000fe20000300000 */
.L_x_18:
[----:B------:R-:W-:Y:S01]  /*0fe0*/  UIADD3 UR4, UR4, 0x1, URZ ;  /* 0x0000000104047890 */ /* 0x000fe2000fffe03f */
[C---:B------:R-:W-:Y:S01]  /*0ff0*/  ISETP.GT.AND P0, PT, R5.reuse, 0x1, PT ;  /* 0x000000010500780c */ /* 0x040fe20003f04270 */
[----:B------:R-:W-:Y:S01]  /*1000*/  UIADD3 UR5, UR5, 0x1, URZ ;  /* 0x0000000105057890 */ /* 0x000fe2000fffe03f */
[----:B------:R-:W-:Y:S01]  /*1010*/  VIADD R5, R5, 0xffffffff ;  /* 0xffffffff05057836 */ /* 0x000fe20000000000 */
[----:B------:R-:W-:Y:S02]  /*1020*/  UISETP.NE.AND UP0, UPT, UR4, 0xe, UPT ;  /* 0x0000000e0400788c */ /* 0x000fe4000bf05270 */
[----:B------:R-:W-:Y:S02]  /*1030*/  UISETP.NE.AND UP1, UPT, UR5, 0xe, UPT ;  /* 0x0000000e0500788c */ /* 0x000fe4000bf25270 */
[----:B------:R-:W-:Y:S02]  /*1040*/  USEL UR6, URZ, 0x1, UP0 ;  /* 0x000000013f067887 */ /* 0x000fe40008000000 */
[----:B------:R-:W-:-:S02]  /*1050*/  USEL UR4, UR4, URZ, UP0 ;  /* 0x0000003f04047287 */ /* 0x000fc40008000000 */
[----:B------:R-:W-:Y:S02]  /*1060*/  USEL UR5, UR5, URZ, UP1 ;  /* 0x0000003f05057287 */ /* 0x000fe40008800000 */
[----:B------:R-:W-:Y:S01]  /*1070*/  UPLOP3.LUT UP0, UPT, UPT, UPT, UPT, 0x80, 0x0 ;  /* 0x000000000000789c */ /* 0x000fe20003f0f070 */
[----:B------:R-:W-:Y:S01]  /*1080*/  LOP3.LUT R9, R9, UR6, RZ, 0x3c, !PT ;  /* 0x0000000609097c12 */ /* 0x000fe2000f8e3cff */
[----:B------:R-:W-:Y:S09]  /*1090*/  @P0 BRA `(.L_x_19) ;  /* 0xfffffffc00240947 */ /* 0x000ff2000383ffff */
.L_x_14:
[----:B------:R-:W-:Y:S01]  /*10a0*/  ISETP.GE.AND P0, PT, R4, 0x1, PT ;  /* 0x000000010400780c */ /* 0x000fe20003f06270 */
[----:B------:R-:W-:-:S12]  /*10b0*/  WARPGROUP.DEPBAR.LE gsb0, 0x0 ;  /* 0x00008000000079c5 */ /* 0x000fd80000010000 */
[----:B------:R-:W-:Y:S05]  /*10c0*/  @!P0 BRA `(.L_x_20) ;  /* 0x0000000000488947 */ /* 0x000fea0003800000 */
[----:B------:R-:W-:-:S04]  /*10d0*/  LOP3.LUT R4, R3, 0x1, RZ, 0xfc, !PT ;  /* 0x0000000103047812 */ /* 0x000fc800078efcff */
[----:B------:R-:W-:-:S13]  /*10e0*/  ISETP.NE.AND P0, PT, R4, 0x3, PT ;  /* 0x000000030400780c */ /* 0x000fda0003f05270 */
[----:B------:R-:W-:Y:S05]  /*10f0*/  @!P0 BRA `(.L_x_21) ;  /* 0x0000000000048947 */ /* 0x000fea0003800000 */
[----:B------:R-:W-:Y:S01]  /*1100*/  BPT.TRAP 0x1 ;  /* 0x000000040000795c */ /* 0x000fe20000300000 */
.L_x_21:
[----:B0-----:R-:W0:Y:S01]  /*1110*/  S2R R7, SR_CgaCtaId ;  /* 0x0000000000077919 */ /* 0x001e220000008800 */
[----:B------:R-:W-:Y:S02]  /*1120*/  SHF.R.U32.HI R4, RZ, 0x1, R6 ;  /* 0x00000001ff047819 */ /* 0x000fe40000011606 */
[----:B------:R-:W-:-:S03]  /*1130*/  ISETP.GT.U32.AND P0, PT, R3, 0x1, PT ;  /* 0x000000010300780c */ /* 0x000fc60003f04070 */
[----:B------:R-:W-:Y:S01]  /*1140*/  IMAD.WIDE.U32 R4, R4, -0x6db6db6d, RZ ;  /* 0x9249249304047825 */ /* 0x000fe200078e00ff */
[----:B------:R-:W-:-:S04]  /*1150*/  MOV R4, 0x400 ;  /* 0x0000040000047802 */ /* 0x000fc80000000f00 */
[----:B------:R-:W-:-:S05]  /*1160*/  SHF.R.U32.HI R5, RZ, 0x2, R5 ;  /* 0x00000002ff057819 */ /* 0x000fca0000011605 */
[----:B------:R-:W-:Y:S01]  /*1170*/  IMAD R6, R5, -0xe, R6 ;  /* 0xfffffff205067824 */ /* 0x000fe200078e0206 */
[----:B0-----:R-:W-:-:S05]  /*1180*/  LEA R7, R7, R4, 0x18 ;  /* 0x0000000407077211 */ /* 0x001fca00078ec0ff */
[----:B------:R-:W-:-:S04]  /*1190*/  IMAD R6, R6, 0x8, R7 ;  /* 0x0000000806067824 */ /* 0x000fc800078e0207 */
[----:B------:R-:W-:-:S05]  /*11a0*/  VIADD R6, R6, 0x38070 ;  /* 0x0003807006067836 */ /* 0x000fca0000000000 */
[----:B------:R-:W-:-:S04]  /*11b0*/  PRMT R6, RZ, 0x654, R6 ;  /* 0x00000654ff067816 */ /* 0x000fc80000000006 */
[----:B------:R2:W-:Y:S01]  /*11c0*/  SYNCS.ARRIVE.TRANS64.RED.A1T0 RZ, [R6+URZ], RZ ;  /* 0x000000ff06ff79a7 */ /* 0x0005e2000810043f */
[----:B------:R-:W-:Y:S05]  /*11d0*/  @P0 BRA `(.L_x_20) ;  /* 0x0000000000040947 */ /* 0x000fea0003800000 */
[----:B------:R-:W-:Y:S01]  /*11e0*/  BPT.TRAP 0x1 ;  /* 0x000000040000795c */ /* 0x000fe20000300000 */
.L_x_20:
[----:B------:R-:W4:Y:S01]  /*11f0*/  S2R R4, SR_TID.X ;  /* 0x0000000000047919 */ /* 0x000f220000002100 */
[----:B------:R-:W-:Y:S01]  /*1200*/  ULDC.64 UR4, c[0x0][0x280] ;  /* 0x0000a00000047ab9 */ /* 0x000fe20000000a00 */
[----:B------:R-:W0:Y:S01]  /*1210*/  S2R R9, SR_CTAID.Y ;  /* 0x0000000000097919 */ /* 0x000e220000002600 */
[----:B------:R-:W1:Y:S01]  /*1220*/  S2R R11, SR_CTAID.X ;  /* 0x00000000000b7919 */ /* 0x000e620000002500 */
[----:B----4-:R-:W-:-:S04]  /*1230*/  SHF.R.S32.HI R3, RZ, 0x1f, R4 ;  /* 0x0000001fff037819 */ /* 0x010fc80000011404 */
[----:B------:R-:W-:Y:S01]  /*1240*/  LEA.HI R3, R3, R4, RZ, 0x7 ;  /* 0x0000000403037211 */ /* 0x000fe200078f38ff */
[----:B0-----:R-:W-:-:S03]  /*1250*/  IMAD.SHL.U32 R9, R9, 0x40, RZ ;  /* 0x0000004009097824 */ /* 0x001fc600078e00ff */
[----:B------:R-:W-:Y:S02]  /*1260*/  LOP3.LUT R3, R3, 0xffffff80, RZ, 0xc0, !PT ;  /* 0xffffff8003037812 */ /* 0x000fe400078ec0ff */
[----:B------:R-:W-:-:S03]  /*1270*/  ISETP.GE.AND P0, PT, R9, UR5, PT ;  /* 0x0000000509007c0c */ /* 0x000fc6000bf06270 */
[----:B------:R-:W-:Y:S02]  /*1280*/  IMAD.IADD R5, R4, 0x1, -R3 ;  /* 0x0000000104057824 */ /* 0x000fe400078e0a03 */
[----:B-1----:R-:W-:-:S03]  /*1290*/  IMAD.SHL.U32 R3, R11, 0x40, RZ ;  /* 0x000000400b037824 */ /* 0x002fc600078e00ff */
[----:B------:R-:W-:Y:S02]  /*12a0*/  SHF.R.S32.HI R8, RZ, 0x1f, R5 ;  /* 0x0000001fff087819 */ /* 0x000fe40000011405 */
[----:B------:R-:W-:Y:S02]  /*12b0*/  ISETP.GE.OR P0, PT, R3, UR4, P0 ;  /* 0x0000000403007c0c */ /* 0x000fe40008706670 */
[----:B------:R-:W-:-:S04]  /*12c0*/  LEA.HI R4, R8, R5, RZ, 0x2 ;  /* 0x0000000508047211 */ /* 0x000fc800078f10ff */
[--C-:B------:R-:W-:Y:S02]  /*12d0*/  SHF.R.S32.HI R12, RZ, 0x2, R4.reuse ;  /* 0x00000002ff0c7819 */ /* 0x100fe40000011404 */
[----:B------:R-:W-:-:S04]  /*12e0*/  SHF.R.S32.HI R7, RZ, 0x1f, R4 ;  /* 0x0000001fff077819 */ /* 0x000fc80000011404 */
[----:B------:R-:W-:-:S04]  /*12f0*/  LEA.HI R7, R7, R12, RZ, 0x3 ;  /* 0x0000000c07077211 */ /* 0x000fc800078f18ff */
[----:B------:R-:W-:Y:S01]  /*1300*/  LOP3.LUT R13, R7, 0xfffffff8, RZ, 0xc0, !PT ;  /* 0xfffffff8070d7812 */ /* 0x000fe200078ec0ff */
[----:B------:R-:W-:Y:S06]  /*1310*/  @P0 EXIT ;  /* 0x000000000000094d */ /* 0x000fec0003800000 */
[----:B--2---:R-:W0:Y:S01]  /*1320*/  LDC.64 R6, c[0x0][0x658] ;  /* 0x00019600ff067b82 */ /* 0x004e220000000a00 */
[----:B------:R-:W-:Y:S01]  /*1330*/  LOP3.LUT R10, R4, 0x7ffffffc, RZ, 0xc0, !PT ;  /* 0x7ffffffc040a7812 */ /* 0x000fe200078ec0ff */
[----:B------:R-:W-:Y:S01]  /*1340*/  IMAD.IADD R4, R12, 0x1, -R13 ;  /* 0x000000010c047824 */ /* 0x000fe200078e0a0d */
[----:B------:R-:W-:Y:S02]  /*1350*/  LEA.HI R8, R8, R5, RZ, 0x5 ;  /* 0x0000000508087211 */ /* 0x000fe400078f28ff */
[----:B---3-5:R-:W-:Y:S01]  /*1360*/  FSETP.NEU.AND P1, PT, R2, RZ, PT ;  /* 0x000000ff0200720b */ /* 0x028fe20003f2d000 */
[----:B------:R-:W-:Y:S01]  /*1370*/  IMAD.IADD R10, R5, 0x1, -R10 ;  /* 0x00000001050a7824 */ /* 0x000fe200078e0a0a */
[----:B------:R-:W-:Y:S02]  /*1380*/  SHF.R.S32.HI R5, RZ, 0x1f, R4 ;  /* 0x0000001fff057819 */ /* 0x000fe40000011404 */
[----:B------:R-:W-:Y:S01]  /*1390*/  SHF.R.S32.HI R13, RZ, 0x5, R8 ;  /* 0x00000005ff0d7819 */ /* 0x000fe20000011408 */
[----:B------:R-:W-:-:S02]  /*13a0*/  IMAD.SHL.U32 R12, R10, 0x2, RZ ;  /* 0x000000020a0c7824 */ /* 0x000fc400078e00ff */
[----:B------:R-:W-:-:S03]  /*13b0*/  IMAD.WIDE R10, R11, 0x40, R4 ;  /* 0x000000400b0a7825 */ /* 0x000fc600078e0204 */
[----:B------:R-:W-:Y:S01]  /*13c0*/  SHF.R.S32.HI R14, RZ, 0x1f, R12 ;  /* 0x0000001fff0e7819 */ /* 0x000fe2000001140c */
[----:B------:R-:W-:Y:S01]  /*13d0*/  IMAD R5, R13, -0x10, -R3 ;  /* 0xfffffff00d057824 */ /* 0x000fe200078e0a03 */
[----:B------:R-:W-:Y:S01]  /*13e0*/  IADD3 R8, P0, R9, R12, RZ ;  /* 0x0000000c09087210 */ /* 0x000fe20007f1e0ff */
[----:B------:R-:W-:Y:S01]  /*13f0*/  IMAD.WIDE R10, R13, 0x10, R10 ;  /* 0x000000100d0a7825 */ /* 0x000fe200078e020a */
[----:B------:R-:W-:Y:S02]  /*1400*/  IADD3 R3, -R12, UR5, -R9 ;  /* 0x000000050c037c10 */ /* 0x000fe4000fffe909 */
[----:B------:R-:W-:Y:S02]  /*1410*/  LEA.HI.X.SX32 R9, R9, R14, 0x1, P0 ;  /* 0x0000000e09097211 */ /* 0x000fe400000f0eff */
[----:B------:R-:W-:Y:S01]  /*1420*/  IADD3 R4, R5, UR4, -R4 ;  /* 0x0000000405047c10 */ /* 0x000fe2000fffe804 */
[-C--:B0-----:R-:W-:Y:S01]  /*1430*/  IMAD R5, R11, R6.reuse, RZ ;  /* 0x000000060b057224 */ /* 0x081fe200078e02ff */
[----:B------:R-:W-:Y:S01]  /*1440*/  ISETP.GT.AND P0, PT, R3, RZ, PT ;  /* 0x000000ff0300720c */ /* 0x000fe20003f04270 */
[----:B------:R-:W-:Y:S01]  /*1450*/  IMAD.WIDE.U32 R12, R10, R6, R8 ;  /* 0x000000060a0c7225 */ /* 0x000fe200078e0008 */
[----:B------:R-:W-:-:S02]  /*1460*/  SHF.L.U64.HI R16, R6, 0x3, R7 ;  /* 0x0000000306107819 */ /* 0x000fc40000010207 */
[----:B------:R-:W-:Y:S01]  /*1470*/  ISETP.GT.AND P2, PT, R4, RZ, P0 ;  /* 0x000000ff0400720c */ /* 0x000fe20000744270 */
[----:B------:R-:W-:Y:S02]  /*1480*/  IMAD R5, R10, R7, R5 ;  /* 0x000000070a057224 */ /* 0x000fe400078e0205 */
[----:B------:R-:W-:Y:S02]  /*1490*/  IMAD.SHL.U32 R17, R6, 0x8, RZ ;  /* 0x0000000806117824 */ /* 0x000fe400078e00ff */
[----:B------:R-:W-:Y:S01]  /*14a0*/  IMAD.IADD R19, R13, 0x1, R5 ;  /* 0x000000010d137824 */ /* 0x000fe200078e0205 */
[----:B------:R-:W-:Y:S07]  /*14b0*/  @!P1 BRA `(.L_x_22) ;  /* 0x00000018001c9947 */ /* 0x000fee0003800000 */
[----:B------:R-:W-:Y:S01]  /*14c0*/  ULDC.64 UR6, c[0x0][0x630] ;  /* 0x00018c0000067ab9 */ /* 0x000fe20000000a00 */
[----:B------:R-:W-:Y:S01]  /*14d0*/  ULDC.64 UR8, c[0x0][0x628] ;  /* 0x00018a0000087ab9 */ /* 0x000fe20000000a00 */
[----:B------:R-:W-:Y:S01]  /*14e0*/  IMAD R5, R11, UR6, RZ ;  /* 0x000000060b057c24 */ /* 0x000fe2000f8e02ff */
[----:B------:R-:W-:Y:S01]  /*14f0*/  ULDC.64 UR4, c[0x0][0x650] ;  /* 0x0001940000047ab9 */ /* 0x000fe20000000a00 */
[----:B------:R-:W-:-:S04]  /*1500*/  IMAD.WIDE.U32 R14, R10, UR6, R8 ;  /* 0x000000060a0e7c25 */ /* 0x000fc8000f8e0008 */
[----:B------:R-:W-:Y:S01]  /*1510*/  IMAD R5, R10, UR7, R5 ;  /* 0x000000070a057c24 */ /* 0x000fe2000f8e0205 */
[----:B------:R-:W-:-:S03]  /*1520*/  LEA R6, P1, R14, UR8, 0x1 ;  /* 0x000000080e067c11 */ /* 0x000fc6000f8208ff */
[----:B------:R-:W-:-:S05]  /*1530*/  IMAD.IADD R7, R15, 0x1, R5 ;  /* 0x000000010f077824 */ /* 0x000fca00078e0205 */
[----:B------:R-:W-:-:S05]  /*1540*/  LEA.HI.X R7, R14, UR9, R7, 0x1, P1 ;  /* 0x000000090e077c11 */ /* 0x000fca00088f0c07 */
[----:B------:R-:W2:Y:S01]  /*1550*/  @P2 LDG.E.LTC128B.U16 R13, desc[UR12][R6.64] ;  /* 0x0000000c060d2981 */ /* 0x000ea2000c1e1520 */
[----:B------:R-:W-:Y:S01]  /*1560*/  LEA R14, P4, R12, UR4, 0x1 ;  /* 0x000000040c0e7c11 */ /* 0x000fe2000f8808ff */
[----:B------:R-:W-:Y:S01]  /*1570*/  BSSY B0, `(.L_x_23) ;  /* 0x000000d000007945 */ /* 0x000fe20003800000 */
[----:B------:R-:W-:-:S04]  /*1580*/  ISETP.GT.AND P1, PT, R3, 0x1, PT ;  /* 0x000000010300780c */ /* 0x000fc80003f24270 */
[----:B------:R-:W-:Y:S01]  /*1590*/  ISETP.GT.AND P3, PT, R4, RZ, P1 ;  /* 0x000000ff0400720c */ /* 0x000fe20000f64270 */
[----:B--2---:R-:W-:-:S04]  /*15a0*/  IMAD.U32 R15, R13, 0x10000, RZ ;  /* 0x000100000d0f7824 */ /* 0x004fc800078e00ff */
[----:B------:R-:W-:-:S04]  /*15b0*/  FMUL R15, R15, R2 ;  /* 0x000000020f0f7220 */ /* 0x000fc80000400000 */
[----:B------:R-:W-:-:S05]  /*15c0*/  FFMA R15, R24, R0, R15 ;  /* 0x00000000180f7223 */ /* 0x000fca000000000f */
[----:B------:R-:W-:Y:S02]  /*15d0*/  F2FP.BF16.F32.PACK_AB R18, RZ, R15 ;  /* 0x0000000fff12723e */ /* 0x000fe400000010ff */
[----:B------:R-:W-:Y:S02]  /*15e0*/  LEA.HI.X R15, R12, UR5, R19, 0x1, P4 ;  /* 0x000000050c0f7c11 */ /* 0x000fe4000a0f0c13 */
[----:B------:R-:W-:Y:S02]  /*15f0*/  PRMT R12, R18, 0x7610, R12 ;  /* 0x00007610120c7816 */ /* 0x000fe4000000000c */
[----:B------:R-:W-:-:S03]  /*1600*/  PRMT R18, R13, 0x7610, R18 ;  /* 0x000076100d127816 */ /* 0x000fc60000000012 */
[----:B------:R0:W-:Y:S01]  /*1610*/  @P2 STG.E.U16 desc[UR12][R14.64], R12 ;  /* 0x0000000c0e002986 */ /* 0x0001e2000c10150c */
[----:B------:R-:W-:Y:S05]  /*1620*/  @!P3 BRA `(.L_x_24) ;  /* 0x000000000004b947 */ /* 0x000fea0003800000 */
[----:B------:R1:W5:Y:S02]  /*1630*/  LDG.E.LTC128B.U16 R18, desc[UR12][R6.64+0x2] ;  /* 0x0000020c06127981 */ /* 0x000364000c1e1520 */
.L_x_24:
[----:B------:R-:W-:Y:S05]  /*1640*/  BSYNC B0 ;  /* 0x0000000000007941 */ /* 0x000fea0003800000 */
.L_x_23:
[----:B------:R-:W-:Y:S01]  /*1650*/  USHF.L.U32 UR5, UR6, 0x3, URZ ;  /* 0x0000000306057899 */ /* 0x000fe2000800063f */
[----:B-----5:R-:W-:Y:S01]  /*1660*/  IMAD.U32 R11, R18, 0x10000, RZ ;  /* 0x00010000120b7824 */ /* 0x020fe200078e00ff */
[----:B------:R-:W-:Y:S01]  /*1670*/  USHF.L.U64.HI UR4, UR6, 0x3, UR7 ;  /* 0x0000000306047899 */ /* 0x000fe20008010207 */
[----:B------:R-:W-:Y:S02]  /*1680*/  ISETP.GT.AND P0, PT, R4, 0x8, P0 ;  /* 0x000000080400780c */ /* 0x000fe40000704270 */
[----:B------:R-:W-:Y:S01]  /*1690*/  FMUL R20, R11, R2 ;  /* 0x000000020b147220 */ /* 0x000fe20000400000 */
[----:B0-----:R-:W-:Y:S02]  /*16a0*/  IMAD.U32 R12, RZ, RZ, UR5 ;  /* 0x00000005ff0c7e24 */ /* 0x001fe4000f8e00ff */
[----:B------:R-:W-:Y:S02]  /*16b0*/  IMAD.U32 R13, RZ, RZ, UR4 ;  /* 0x00000004ff0d7e24 */ /* 0x000fe4000f8e00ff */
[----:B------:R-:W-:Y:S01]  /*16c0*/  FFMA R20, R25, R0, R20 ;  /* 0x0000000019147223 */ /* 0x000fe20000000014 */
[----:B------:R-:W-:-:S04]  /*16d0*/  IMAD.WIDE.U32 R12, R10, UR6, R12 ;  /* 0x000000060a0c7c25 */ /* 0x000fc8000f8e000c */
[----:B------:R-:W-:Y:S02]  /*16e0*/  F2FP.BF16.F32.PACK_AB R20, RZ, R20 ;  /* 0x00000014ff14723e */ /* 0x000fe400000010ff */
[----:B------:R-:W-:Y:S01]  /*16f0*/  IADD3 R10, P2, R8, R12, RZ ;  /* 0x0000000c080a7210 */ /* 0x000fe20007f5e0ff */
[----:B------:R-:W-:-:S03]  /*1700*/  @P3 IMAD.MOV.U32 R12, RZ, RZ, R14 ;  /* 0x000000ffff0c3224 */ /* 0x000fc600078e000e */
[----:B------:R-:W-:Y:S01]  /*1710*/  IADD3.X R5, R9, R5, R13, P2, !PT ;  /* 0x0000000509057210 */ /* 0x000fe200017fe40d */
[----:B------:R-:W-:Y:S01]  /*1720*/  @P3 IMAD.MOV.U32 R13, RZ, RZ, R15 ;  /* 0x000000ffff0d3224 */ /* 0x000fe200078e000f */
[----:B------:R-:W-:-:S04]  /*1730*/  LEA R8, P2, R10, UR8, 0x1 ;  /* 0x000000080a087c11 */ /* 0x000fc8000f8408ff */
[----:B------:R-:W-:Y:S01]  /*1740*/  LEA.HI.X R9, R10, UR9, R5, 0x1, P2 ;  /* 0x000000090a097c11 */ /* 0x000fe200090f0c05 */
[----:B------:R0:W-:Y:S04]  /*1750*/  @P3 STG.E.U16 desc[UR12][R12.64+0x2], R20 ;  /* 0x000002140c003986 */ /* 0x0001e8000c10150c */
[----:B------:R-:W2:Y:S01]  /*1760*/  @P0 LDG.E.LTC128B.U16 R18, desc[UR12][R8.64] ;  /* 0x0000000c08120981 */ /* 0x000ea2000c1e1520 */
[C---:B------:R-:W-:Y:S01]  /*1770*/  SHF.L.U64.HI R11, R17.reuse, 0x1, R16 ;  /* 0x00000001110b7819 */ /* 0x040fe20000010210 */
[----:B------:R-:W-:Y:S01]  /*1780*/  BSSY B0, `(.L_x_25) ;  /* 0x000000b000007945 */ /* 0x000fe20003800000 */
[----:B------:R-:W-:Y:S02]  /*1790*/  LEA R10, P2, R17, R14, 0x1 ;  /* 0x0000000e110a7211 */ /* 0x000fe400078408ff */
[----:B------:R-:W-:-:S03]  /*17a0*/  ISETP.GT.AND P1, PT, R4, 0x8, P1 ;  /* 0x000000080400780c */ /* 0x000fc60000f24270 */
[----:B------:R-:W-:Y:S02]  /*17b0*/  IMAD.X R11, R11, 0x1, R15, P2 ;  /* 0x000000010b0b7824 */ /* 0x000fe400010e060f */
[----:B--2---:R-:W-:-:S04]  /*17c0*/  IMAD.U32 R5, R18, 0x10000, RZ ;  /* 0x0001000012057824 */ /* 0x004fc800078e00ff */
[----:B------:R-:W-:-:S04]  /*17d0*/  FMUL R5, R5, R2 ;  /* 0x0000000205057220 */ /* 0x000fc80000400000 */
[----:B------:R-:W-:-:S05]  /*17e0*/  FFMA R5, R26, R0, R5 ;  /* 0x000000001a057223 */ /* 0x000fca0000000005 */
[----:B------:R-:W-:-:S05]  /*17f0*/  F2FP.BF16.F32.PACK_AB R5, RZ, R5 ;  /* 0x00000005ff05723e */ /* 0x000fca00000010ff */
[----:B------:R0:W-:Y:S01]  /*1800*/  @P0 STG.E.U16 desc[UR12][R10.64], R5 ;  /* 0x000000050a000986 */ /* 0x0001e2000c10150c */
[----:B------:R-:W-:Y:S05]  /*1810*/  @!P1 BRA `(.L_x_26) ;  /* 0x0000000000049947 */ /* 0x000fea0003800000 */
[----:B------:R2:W5:Y:S02]  /*1820*/  LDG.E.LTC128B.U16 R18, desc[UR12][R8.64+0x2] ;  /* 0x0000020c08127981 */ /* 0x000564000c1e1520 */
.L_x_26:
[----:B------:R-:W-:Y:S05]  /*1830*/  BSYNC B0 ;  /* 0x0000000000007941 */ /* 0x000fea0003800000 */
.L_x_25:
[----:B0----5:R-:W-:Y:S01]  /*1840*/  IMAD.U32 R5, R18, 0x10000, RZ ;  /* 0x0001000012057824 */ /* 0x021fe200078e00ff */
[----:B------:R-:W-:Y:S01]  /*1850*/  ISETP.GT.AND P0, PT, R3, 0x8, PT ;  /* 0x000000080300780c */ /* 0x000fe20003f04270 */
[----:B------:R-:W-:Y:S02]  /*1860*/  BSSY B0, `(.L_x_27) ;  /* 0x0000008000007945 */ /* 0x000fe40003800000 */
[----:B------:R-:W-:Y:S01]  /*1870*/  FMUL R12, R5, R2 ;  /* 0x00000002050c7220 */ /* 0x000fe20000400000 */
[----:B------:R-:W-:-:S03]  /*1880*/  ISETP.GT.AND P2, PT, R4, RZ, P0 ;  /* 0x000000ff0400720c */ /* 0x000fc60000744270 */
[----:B------:R-:W-:-:S05]  /*1890*/  FFMA R12, R27, R0, R12 ;  /* 0x000000001b0c7223 */ /* 0x000fca000000000c */
[----:B------:R-:W-:-:S05]  /*18a0*/  F2FP.BF16.F32.PACK_AB R12, RZ, R12 ;  /* 0x0000000cff0c723e */ /* 0x000fca00000010ff */
[----:B------:R0:W-:Y:S01]  /*18b0*/  @P1 STG.E.U16 desc[UR12][R10.64+0x2], R12 ;  /* 0x0000020c0a001986 */ /* 0x0001e2000c10150c */
[----:B------:R-:W-:Y:S05]  /*18c0*/  @!P2 BRA `(.L_x_28) ;  /* 0x000000000004a947 */ /* 0x000fea0003800000 */
[----:B------:R3:W5:Y:S02]  /*18d0*/  LDG.E.LTC128B.U16 R18, desc[UR12][R6.64+0x10] ;  /* 0x0000100c06127981 */ /* 0x000764000c1e1520 */
.L_x_28:
[----:B------:R-:W-:Y:S05]  /*18e0*/  BSYNC B0 ;  /* 0x0000000000007941 */ /* 0x000fea0003800000 */
.L_x_27:
[----:B-----5:R-:W-:Y:S01]  /*18f0*/  IMAD.U32 R5, R18, 0x10000, RZ ;  /* 0x0001000012057824 */ /* 0x020fe200078e00ff */
[----:B------:R-:W-:Y:S01]  /*1900*/  ISETP.GT.AND P1, PT, R3, 0x9, PT ;  /* 0x000000090300780c */ /* 0x000fe20003f24270 */
[----:B0-----:R-:W-:Y:S01]  /*1910*/  @P2 IMAD.MOV.U32 R12, RZ, RZ, R14 ;  /* 0x000000ffff0c2224 */ /* 0x001fe200078e000e */
[----:B------:R-:W-:Y:S01]  /*1920*/  BSSY B0, `(.L_x_29) ;  /* 0x0000009000007945 */ /* 0x000fe20003800000 */
[----:B------:R-:W-:Y:S01]  /*1930*/  FMUL R5, R5, R2 ;  /* 0x0000000205057220 */ /* 0x000fe20000400000 */
[----:B------:R-:W-:Y:S01]  /*1940*/  @P2 IMAD.MOV.U32 R13, RZ, RZ, R15 ;  /* 0x000000ffff0d2224 */ /* 0x000fe200078e000f */
[----:B------:R-:W-:Y:S02]  /*1950*/  ISETP.GT.AND P3, PT, R4, RZ, P1 ;  /* 0x000000ff0400720c */ /* 0x000fe40000f64270 */
[----:B------:R-:W-:-:S05]  /*1960*/  FFMA R5, R28, R0, R5 ;  /* 0x000000001c057223 */ /* 0x000fca0000000005 */
[----:B------:R-:W-:-:S05]  /*1970*/  F2FP.BF16.F32.PACK_AB R5, RZ, R5 ;  /* 0x00000005ff05723e */ /* 0x000fca00000010ff */
[----:B------:R0:W-:Y:S01]  /*1980*/  @P2 STG.E.U16 desc[UR12][R12.64+0x10], R5 ;  /* 0x000010050c002986 */ /* 0x0001e2000c10150c */
[----:B------:R-:W-:Y:S05]  /*1990*/  @!P3 BRA `(.L_x_30) ;  /* 0x000000000004b947 */ /* 0x000fea0003800000 */
[----:B------:R4:W5:Y:S02]  /*19a0*/  LDG.E.LTC128B.U16 R18, desc[UR12][R6.64+0x12] ;  /* 0x0000120c06127981 */ /* 0x000964000c1e1520 */
.L_x_30:
[----:B------:R-:W-:Y:S05]  /*19b0*/  BSYNC B0 ;  /* 0x0000000000007941 */ /* 0x000fea0003800000 */
.L_x_29:
[----:B0----5:R-:W-:Y:S01]  /*19c0*/  IMAD.U32 R5, R18, 0x10000, RZ ;  /* 0x0001000012057824 */ /* 0x021fe200078e00ff */
[----:B------:R-:W-:Y:S01]  /*19d0*/  ISETP.GT.AND P0, PT, R4, 0x8, P0 ;  /* 0x000000080400780c */ /* 0x000fe20000704270 */
[----:B------:R-:W-:Y:S01]  /*19e0*/  @P3 IMAD.MOV.U32 R13, RZ, RZ, R15 ;  /* 0x000000ffff0d3224 */ /* 0x000fe200078e000f */
[----:B------:R-:W-:Y:S01]  /*19f0*/  BSSY B0, `(.L_x_31) ;  /* 0x0000009000007945 */ /* 0x000fe20003800000 */
[----:B------:R-:W-:-:S04]  /*1a00*/  FMUL R12, R5, R2 ;  /* 0x00000002050c7220 */ /* 0x000fc80000400000 */
[----:B------:R-:W-:-:S05]  /*1a10*/  FFMA R12, R29, R0, R12 ;  /* 0x000000001d0c7223 */ /* 0x000fca000000000c */
[----:B------:R-:W-:-:S04]  /*1a20*/  F2FP.BF16.F32.PACK_AB R12, RZ, R12 ;  /* 0x0000000cff0c723e */ /* 0x000fc800000010ff */
[----:B------:R-:W-:Y:S01]  /*1a30*/  PRMT R5, R12, 0x7610, R5 ;  /* 0x000076100c057816 */ /* 0x000fe20000000005 */
[----:B------:R-:W-:-:S05]  /*1a40*/  @P3 IMAD.MOV.U32 R12, RZ, RZ, R14 ;  /* 0x000000ffff0c3224 */ /* 0x000fca00078e000e */
[----:B------:R0:W-:Y:S01]  /*1a50*/  @P3 STG.E.U16 desc[UR12][R12.64+0x12], R5 ;  /* 0x000012050c003986 */ /* 0x0001e2000c10150c */
[----:B------:R-:W-:Y:S05]  /*1a60*/  @!P0 BRA `(.L_x_32) ;  /* 0x0000000000048947 */ /* 0x000fea0003800000 */
[----:B------:R0:W5:Y:S02]  /*1a70*/  LDG.E.LTC128B.U16 R18, desc[UR12][R8.64+0x10] ;  /* 0x0000100c08127981 */ /* 0x000164000c1e1520 */
.L_x_32:
[----:B------:R-:W-:Y:S05]  /*1a80*/  BSYNC B0 ;  /* 0x0000000000007941 */ /* 0x000fea0003800000 */
.L_x_31:
[----:B0----5:R-:W-:Y:S01]  /*1a90*/  IMAD.U32 R5, R18, 0x10000, RZ ;  /* 0x0001000012057824 */ /* 0x021fe200078e00ff */
[----:B------:R-:W-:Y:S01]  /*1aa0*/  ISETP.GT.AND P1, PT, R4, 0x8, P1 ;  /* 0x000000080400780c */ /* 0x000fe20000f24270 */
[----:B------:R-:W-:Y:S02]  /*1ab0*/  BSSY B0, `(.L_x_33) ;  /* 0x0000007000007945 */ /* 0x000fe40003800000 */
[----:B------:R-:W-:-:S04]  /*1ac0*/  FMUL R5, R5, R2 ;  /* 0x0000000205057220 */ /* 0x000fc80000400000 */
[----:B------:R-:W-:-:S05]  /*1ad0*/  FFMA R5, R30, R0, R5 ;  /* 0x000000001e057223 */ /* 0x000fca0000000005 */
[----:B------:R-:W-:-:S05]  /*1ae0*/  F2FP.BF16.F32.PACK_AB R5, RZ, R5 ;  /* 0x00000005ff05723e */ /* 0x000fca00000010ff */
[----:B------:R0:W-:Y:S01]  /*1af0*/  @P0 STG.E.U16 desc[UR12][R10.64+0x10], R5 ;  /* 0x000010050a000986 */ /* 0x0001e2000c10150c */
[----:B------:R-:W-:Y:S05]  /*1b00*/  @!P1 BRA `(.L_x_34) ;  /* 0x0000000000049947 */ /* 0x000fea0003800000 */
[----:B------:R0:W5:Y:S02]  /*1b10*/  LDG.E.LTC128B.U16 R18, desc[UR12][R8.64+0x12] ;  /* 0x0000120c08127981 */ /* 0x000164000c1e1520 */
.L_x_34:
[----:B------:R-:W-:Y:S05]  /*1b20*/  BSYNC B0 ;  /* 0x0000000000007941 */ /* 0x000fea0003800000 */
.L_x_33:
        /* <DEDUP_REMOVED lines=10> */
.L_x_36:
[----:B------:R-:W-:Y:S05]  /*1bd0*/  BSYNC B0 ;  /* 0x0000000000007941 */ /* 0x000fea0003800000 */
.L_x_35:
        /* <DEDUP_REMOVED lines=12> */
.L_x_38:
[----:B------:R-:W-:Y:S05]  /*1ca0*/  BSYNC B0 ;  /* 0x0000000000007941 */ /* 0x000fea0003800000 */
.L_x_37:
        /* <DEDUP_REMOVED lines=12> */
.L_x_40:
[----:B------:R-:W-:Y:S05]  /*1d70*/  BSYNC B0 ;  /* 0x0000000000007941 */ /* 0x000fea0003800000 */
.L_x_39:
        /* <DEDUP_REMOVED lines=9> */
.L_x_42:
[----:B------:R-:W-:Y:S05]  /*1e10*/  BSYNC B0 ;  /* 0x0000000000007941 */ /* 0x000fea0003800000 */
.L_x_41:
        /* <DEDUP_REMOVED lines=10> */
.L_x_44:
[----:B------:R-:W-:Y:S05]  /*1ec0*/  BSYNC B0 ;  /* 0x0000000000007941 */ /* 0x000fea0003800000 */
.L_x_43:
        /* <DEDUP_REMOVED lines=12> */
.L_x_46:
[----:B------:R-:W-:Y:S05]  /*1f90*/  BSYNC B0 ;  /* 0x0000000000007941 */ /* 0x000fea0003800000 */
.L_x_45:
        /* <DEDUP_REMOVED lines=12> */
.L_x_48:
[----:B------:R-:W-:Y:S05]  /*2060*/  BSYNC B0 ;  /* 0x0000000000007941 */ /* 0x000fea0003800000 */
.L_x_47:
        /* <DEDUP_REMOVED lines=9> */
.L_x_50:
[----:B------:R-:W-:Y:S05]  /*2100*/  BSYNC B0 ;  /* 0x0000000000007941 */ /* 0x000fea0003800000 */
.L_x_49:
        /* <DEDUP_REMOVED lines=10> */
.L_x_52:
[----:B------:R-:W-:Y:S05]  /*21b0*/  BSYNC B0 ;  /* 0x0000000000007941 */ /* 0x000fea0003800000 */
.L_x_51:
        /* <DEDUP_REMOVED lines=12> */
.L_x_54:
[----:B------:R-:W-:Y:S05]  /*2280*/  BSYNC B0 ;  /* 0x0000000000007941 */ /* 0x000fea0003800000 */
.L_x_53:
        /* <DEDUP_REMOVED lines=12> */
.L_x_56:
[----:B------:R-:W-:Y:S05]  /*2350*/  BSYNC B0 ;  /* 0x0000000000007941 */ /* 0x000fea0003800000 */
.L_x_55:
        /* <DEDUP_REMOVED lines=9> */
.L_x_58:
[----:B------:R-:W-:Y:S05]  /*23f0*/  BSYNC B0 ;  /* 0x0000000000007941 */ /* 0x000fea0003800000 */
.L_x_57:
        /* <DEDUP_REMOVED lines=10> */
.L_x_60:
[----:B------:R-:W-:Y:S05]  /*24a0*/  BSYNC B0 ;  /* 0x0000000000007941 */ /* 0x000fea0003800000 */
.L_x_59:
        /* <DEDUP_REMOVED lines=12> */
.L_x_62:
[----:B------:R-:W-:Y:S05]  /*2570*/  BSYNC B0 ;  /* 0x0000000000007941 */ /* 0x000fea0003800000 */
.L_x_61:
        /* <DEDUP_REMOVED lines=12> */
.L_x_64:
[----:B------:R-:W-:Y:S05]  /*2640*/  BSYNC B0 ;  /* 0x0000000000007941 */ /* 0x000fea0003800000 */
.L_x_63:
        /* <DEDUP_REMOVED lines=9> */
.L_x_66:
[----:B------:R-:W-:Y:S05]  /*26e0*/  BSYNC B0 ;  /* 0x0000000000007941 */ /* 0x000fea0003800000 */
.L_x_65:
        /* <DEDUP_REMOVED lines=10> */
.L_x_68:
[----:B------:R-:W-:Y:S05]  /*2790*/  BSYNC B0 ;  /* 0x0000000000007941 */ /* 0x000fea0003800000 */
.L_x_67:
        /* <DEDUP_REMOVED lines=12> */
.L_x_70:
[----:B------:R-:W-:Y:S05]  /*2860*/  BSYNC B0 ;  /* 0x0000000000007941 */ /* 0x000fea0003800000 */
.L_x_69:
        /* <DEDUP_REMOVED lines=12> */
.L_x_72:
[----:B------:R-:W-:Y:S05]  /*2930*/  BSYNC B0 ;  /* 0x0000000000007941 */ /* 0x000fea0003800000 */
.L_x_71:
        /* <DEDUP_REMOVED lines=9> */
.L_x_74:
[----:B------:R-:W-:Y:S05]  /*29d0*/  BSYNC B0 ;  /* 0x0000000000007941 */ /* 0x000fea0003800000 */
.L_x_73:
        /* <DEDUP_REMOVED lines=10> */
.L_x_76:
[----:B------:R-:W-:Y:S05]  /*2a80*/  BSYNC B0 ;  /* 0x0000000000007941 */ /* 0x000fea0003800000 */
.L_x_75:
        /* <DEDUP_REMOVED lines=12> */
.L_x_78:
[----:B------:R-:W-:Y:S05]  /*2b50*/  BSYNC B0 ;  /* 0x0000000000007941 */ /* 0x000fea0003800000 */
.L_x_77:
[----:B-----5:R-:W-:Y:S01]  /*2b60*/  IMAD.U32 R3, R18, 0x10000, RZ ;  /* 0x0001000012037824 */ /* 0x020fe200078e00ff */
[----:B------:R-:W-:Y:S01]  /*2b70*/  ISETP.GT.AND P0, PT, R4, 0x8, P0 ;  /* 0x000000080400780c */ /* 0x000fe20000704270 */
[----:B------:R-:W-:Y:S02]  /*2b80*/  BSSY B0, `(.L_x_79) ;  /* 0x0000007000007945 */ /* 0x000fe40003800000 */
[----:B01-34-:R-:W-:-:S04]  /*2b90*/  FMUL R6, R3, R2 ;  /* 0x0000000203067220 */ /* 0x01bfc80000400000 */
[----:B------:R-:W-:-:S05]  /*2ba0*/  FFMA R6, R53, R0, R6 ;  /* 0x0000000035067223 */ /* 0x000fca0000000006 */
[----:B------:R-:W-:-:S05]  /*2bb0*/  F2FP.BF16.F32.PACK_AB R6, RZ, R6 ;  /* 0x00000006ff06723e */ /* 0x000fca00000010ff */
[----:B------:R0:W-:Y:S01]  /*2bc0*/  @P3 STG.E.U16 desc[UR12][R14.64+0x72], R6 ;  /* 0x000072060e003986 */ /* 0x0001e2000c10150c */
[----:B------:R-:W-:Y:S05]  /*2bd0*/  @!P0 BRA `(.L_x_80) ;  /* 0x0000000000048947 */ /* 0x000fea0003800000 */
[----:B------:R1:W5:Y:S02]  /*2be0*/  LDG.E.LTC128B.U16 R18, desc[UR12][R8.64+0x70] ;  /* 0x0000700c08127981 */ /* 0x000364000c1e1520 */
.L_x_80:
[----:B------:R-:W-:Y:S05]  /*2bf0*/  BSYNC B0 ;  /* 0x0000000000007941 */ /* 0x000fea0003800000 */
.L_x_79:
[----:B-----5:R-:W-:Y:S01]  /*2c00*/  IMAD.U32 R3, R18, 0x10000, RZ ;  /* 0x0001000012037824 */ /* 0x020fe200078e00ff */
[----:B------:R-:W-:Y:S01]  /*2c10*/  ISETP.GT.AND P1, PT, R4, 0x8, P1 ;  /* 0x000000080400780c */ /* 0x000fe20000f24270 */
[----:B------:R-:W-:Y:S01]  /*2c20*/  @P0 IMAD.MOV.U32 R4, RZ, RZ, R10 ;  /* 0x000000ffff040224 */ /* 0x000fe200078e000a */
[----:B------:R-:W-:Y:S01]  /*2c30*/  BSSY B0, `(.L_x_81) ;  /* 0x0000008000007945 */ /* 0x000fe20003800000 */
[----:B------:R-:W-:Y:S01]  /*2c40*/  FMUL R3, R3, R2 ;  /* 0x0000000203037220 */ /* 0x000fe20000400000 */
[----:B------:R-:W-:-:S03]  /*2c50*/  @P0 IMAD.MOV.U32 R5, RZ, RZ, R11 ;  /* 0x000000ffff050224 */ /* 0x000fc600078e000b */
[----:B------:R-:W-:-:S05]  /*2c60*/  FFMA R3, R54, R0, R3 ;  /* 0x0000000036037223 */ /* 0x000fca0000000003 */
[----:B------:R-:W-:-:S05]  /*2c70*/  F2FP.BF16.F32.PACK_AB R3, RZ, R3 ;  /* 0x00000003ff03723e */ /* 0x000fca00000010ff */
[----:B------:R3:W-:Y:S01]  /*2c80*/  @P0 STG.E.U16 desc[UR12][R4.64+0x70], R3 ;  /* 0x0000700304000986 */ /* 0x0007e2000c10150c */
[----:B------:R-:W-:Y:S05]  /*2c90*/  @!P1 BRA `(.L_x_82) ;  /* 0x0000000000049947 */ /* 0x000fea0003800000 */
[----:B------:R4:W5:Y:S02]  /*2ca0*/  LDG.E.LTC128B.U16 R18, desc[UR12][R8.64+0x72] ;  /* 0x0000720c08127981 */ /* 0x000964000c1e1520 */
.L_x_82:
[----:B------:R-:W-:Y:S05]  /*2cb0*/  BSYNC B0 ;  /* 0x0000000000007941 */ /* 0x000fea0003800000 */
.L_x_81:
[----:B---3-5:R-:W-:-:S04]  /*2cc0*/  IMAD.U32 R3, R18, 0x10000, RZ ;  /* 0x0001000012037824 */ /* 0x028fc800078e00ff */
[----:B------:R-:W-:-:S04]  /*2cd0*/  FMUL R2, R3, R2 ;  /* 0x0000000203027220 */ /* 0x000fc80000400000 */
[----:B------:R-:W-:Y:S01]  /*2ce0*/  FFMA R2, R55, R0, R2 ;  /* 0x0000000037027223 */ /* 0x000fe20000000002 */
[----:B------:R-:W-:Y:S06]  /*2cf0*/  @!P1 EXIT ;  /* 0x000000000000994d */ /* 0x000fec0003800000 */
[----:B------:R-:W-:-:S05]  /*2d00*/  F2FP.BF16.F32.PACK_AB R2, RZ, R2 ;  /* 0x00000002ff02723e */ /* 0x000fca00000010ff */
[----:B------:R-:W-:Y:S01]  /*2d10*/  STG.E.U16 desc[UR12][R10.64+0x72], R2 ;  /* 0x000072020a007986 */ /* 0x000fe2000c10150c */
[----:B------:R-:W-:Y:S05]  /*2d20*/  EXIT ;  /* 0x000000000000794d */ /* 0x000fea0003800000 */
.L_x_22:
[----:B------:R-:W-:Y:S01]  /*2d30*/  ISETP.GT.AND P3, PT, R3, 0x1, PT ;  /* 0x000000010300780c */ /* 0x000fe20003f64270 */
[----:B------:R-:W-:Y:S01]  /*2d40*/  ULDC.64 UR4, c[0x0][0x650] ;  /* 0x0001940000047ab9 */ /* 0x000fe20000000a00 */
[-C--:B------:R-:W-:Y:S01]  /*2d50*/  FMUL R24, R24, R0.reuse ;  /* 0x0000000018187220 */ /* 0x080fe20000400000 */
[-C--:B------:R-:W-:Y:S01]  /*2d60*/  FMUL R25, R25, R0.reuse ;  /* 0x0000000019197220 */ /* 0x080fe20000400000 */
[----:B------:R-:W-:Y:S01]  /*2d70*/  ISETP.GT.AND P4, PT, R4, RZ, P3 ;  /* 0x000000ff0400720c */ /* 0x000fe20001f84270 */
[-C--:B------:R-:W-:Y:S01]  /*2d80*/  FMUL R26, R26, R0.reuse ;  /* 0x000000001a1a7220 */ /* 0x080fe20000400000 */
[----:B------:R-:W-:Y:S01]  /*2d90*/  LEA R6, P1, R12, UR4, 0x1 ;  /* 0x000000040c067c11 */ /* 0x000fe2000f8208ff */
[----:B------:R-:W-:Y:S01]  /*2da0*/  FMUL R27, R27, R0 ;  /* 0x000000001b1b7220 */ /* 0x000fe20000400000 */
[----:B------:R-:W-:Y:S01]  /*2db0*/  F2FP.BF16.F32.PACK_AB R24, RZ, R24 ;  /* 0x00000018ff18723e */ /* 0x000fe200000010ff */
[-C--:B------:R-:W-:Y:S01]  /*2dc0*/  FMUL R28, R28, R0.reuse ;  /* 0x000000001c1c7220 */ /* 0x080fe20000400000 */
[----:B------:R-:W-:Y:S01]  /*2dd0*/  LEA.HI.X R7, R12, UR5, R19, 0x1, P1 ;  /* 0x000000050c077c11 */ /* 0x000fe200088f0c13 */
[-C--:B------:R-:W-:Y:S01]  /*2de0*/  FMUL R29, R29, R0.reuse ;  /* 0x000000001d1d7220 */ /* 0x080fe20000400000 */
[----:B------:R-:W-:Y:S01]  /*2df0*/  F2FP.BF16.F32.PACK_AB R25, RZ, R25 ;  /* 0x00000019ff19723e */ /* 0x000fe200000010ff */
[-C--:B------:R-:W-:Y:S01]  /*2e00*/  FMUL R30, R30, R0.reuse ;  /* 0x000000001e1e7220 */ /* 0x080fe20000400000 */
[----:B------:R-:W-:Y:S01]  /*2e10*/  SHF.L.U64.HI R5, R17, 0x1, R16 ;  /* 0x0000000111057819 */ /* 0x000fe20000010210 */
[----:B------:R-:W-:Y:S01]  /*2e20*/  @P2 STG.E.U16 desc[UR12][R6.64], R24 ;  /* 0x0000001806002986 */ /* 0x000fe2000c10150c */
[----:B------:R-:W-:Y:S01]  /*2e30*/  ISETP.GT.AND P2, PT, R4, 0x8, P0 ;  /* 0x000000080400780c */ /* 0x000fe20000744270 */
[----:B------:R-:W-:Y:S01]  /*2e40*/  FMUL R31, R31, R0 ;  /* 0x000000001f1f7220 */ /* 0x000fe20000400000 */
[----:B------:R-:W-:Y:S01]  /*2e50*/  ISETP.GT.AND P1, PT, R3, 0x8, PT ;  /* 0x000000080300780c */ /* 0x000fe20003f24270 */
[----:B------:R-:W-:Y:S01]  /*2e60*/  @P4 STG.E.U16 desc[UR12][R6.64+0x2], R25 ;  /* 0x0000021906004986 */ /* 0x000fe2000c10150c */
[----:B------:R-:W-:Y:S01]  /*2e70*/  LEA R8, P4, R17, R6, 0x1 ;  /* 0x0000000611087211 */ /* 0x000fe200078808ff */
[-C--:B------:R-:W-:Y:S01]  /*2e80*/  FMUL R32, R32, R0.reuse ;  /* 0x0000000020207220 */ /* 0x080fe20000400000 */
[C---:B------:R-:W-:Y:S01]  /*2e90*/  ISETP.GT.AND P3, PT, R4.reuse, 0x8, P3 ;  /* 0x000000080400780c */ /* 0x040fe20001f64270 */
[-C--:B------:R-:W-:Y:S01]  /*2ea0*/  FMUL R33, R33, R0.reuse ;  /* 0x0000000021217220 */ /* 0x080fe20000400000 */
[----:B------:R-:W-:Y:S01]  /*2eb0*/  ISETP.GT.AND P0, PT, R3, 0x9, PT ;  /* 0x000000090300780c */ /* 0x000fe20003f04270 */
[----:B------:R-:W-:Y:S01]  /*2ec0*/  IMAD.X R9, R5, 0x1, R7, P4 ;  /* 0x0000000105097824 */ /* 0x000fe200020e0607 */
[----:B------:R-:W-:Y:S01]  /*2ed0*/  ISETP.GT.AND P5, PT, R4, RZ, P1 ;  /* 0x000000ff0400720c */ /* 0x000fe20000fa4270 */
[-C--:B------:R-:W-:Y:S01]  /*2ee0*/  FMUL R34, R34, R0.reuse ;  /* 0x0000000022227220 */ /* 0x080fe20000400000 */
[----:B------:R-:W-:Y:S01]  /*2ef0*/  ISETP.GT.AND P4, PT, R4, RZ, P0 ;  /* 0x000000ff0400720c */ /* 0x000fe20000784270 */
[----:B------:R-:W-:Y:S01]  /*2f00*/  FMUL R35, R35, R0 ;  /* 0x0000000023237220 */ /* 0x000fe20000400000 */
[----:B------:R-:W-:Y:S01]  /*2f10*/  F2FP.BF16.F32.PACK_AB R26, RZ, R26 ;  /* 0x0000001aff1a723e */ /* 0x000fe200000010ff */
[-C--:B------:R-:W-:Y:S01]  /*2f20*/  FMUL R36, R36, R0.reuse ;  /* 0x0000000024247220 */ /* 0x080fe20000400000 */
[----:B------:R-:W-:Y:S01]  /*2f30*/  F2FP.BF16.F32.PACK_AB R27, RZ, R27 ;  /* 0x0000001bff1b723e */ /* 0x000fe200000010ff */
[----:B------:R-:W-:Y:S01]  /*2f40*/  FMUL R37, R37, R0 ;  /* 0x0000000025257220 */ /* 0x000fe20000400000 */
[----:B------:R-:W-:Y:S01]  /*2f50*/  F2FP.BF16.F32.PACK_AB R28, RZ, R28 ;  /* 0x0000001cff1c723e */ /* 0x000fe200000010ff */
[----:B------:R-:W-:Y:S01]  /*2f60*/  @P2 STG.E.U16 desc[UR12][R8.64], R26 ;  /* 0x0000001a08002986 */ /* 0x000fe2000c10150c */
[----:B------:R-:W-:Y:S01]  /*2f70*/  F2FP.BF16.F32.PACK_AB R29, RZ, R29 ;  /* 0x0000001dff1d723e */ /* 0x000fe200000010ff */
[-C--:B------:R-:W-:Y:S01]  /*2f80*/  FMUL R38, R38, R0.reuse ;  /* 0x0000000026267220 */ /* 0x080fe20000400000 */
[C---:B------:R-:W-:Y:S01]  /*2f90*/  ISETP.GT.AND P1, PT, R4.reuse, 0x8, P1 ;  /* 0x000000080400780c */ /* 0x040fe20000f24270 */
[----:B------:R-:W-:Y:S01]  /*2fa0*/  @P3 STG.E.U16 desc[UR12][R8.64+0x2], R27 ;  /* 0x0000021b08003986 */ /* 0x000fe2000c10150c */
[----:B------:R-:W-:Y:S01]  /*2fb0*/  ISETP.GT.AND P3, PT, R3, 0x10, PT ;  /* 0x000000100300780c */ /* 0x000fe20003f64270 */
[-C--:B------:R-:W-:Y:S01]  /*2fc0*/  FMUL R39, R39, R0.reuse ;  /* 0x0000000027277220 */ /* 0x080fe20000400000 */
[----:B------:R-:W-:Y:S01]  /*2fd0*/  ISETP.GT.AND P2, PT, R4, 0x8, P0 ;  /* 0x000000080400780c */ /* 0x000fe20000744270 */
[----:B------:R-:W-:Y:S01]  /*2fe0*/  @P5 STG.E.U16 desc[UR12][R6.64+0x10], R28 ;  /* 0x0000101c06005986 */ /* 0x000fe2000c10150c */
[----:B------:R-:W-:Y:S01]  /*2ff0*/  ISETP.GT.AND P0, PT, R3, 0x11, PT ;  /* 0x000000110300780c */ /* 0x000fe20003f04270 */
[----:B------:R-:W-:Y:S01]  /*3000*/  FMUL R40, R40, R0 ;  /* 0x0000000028287220 */ /* 0x000fe20000400000 */
[----:B------:R-:W-:Y:S01]  /*3010*/  F2FP.BF16.F32.PACK_AB R30, RZ, R30 ;  /* 0x0000001eff1e723e */ /* 0x000fe200000010ff */
[----:B------:R-:W-:Y:S01]  /*3020*/  @P4 STG.E.U16 desc[UR12][R6.64+0x12], R29 ;  /* 0x0000121d06004986 */ /* 0x000fe2000c10150c */
[C---:B------:R-:W-:Y:S01]  /*3030*/  ISETP.GT.AND P4, PT, R4.reuse, RZ, P3 ;  /* 0x000000ff0400720c */ /* 0x040fe20001f84270 */
[-C--:B------:R-:W-:Y:S01]  /*3040*/  FMUL R41, R41, R0.reuse ;  /* 0x0000000029297220 */ /* 0x080fe20000400000 */
[----:B------:R-:W-:Y:S01]  /*3050*/  ISETP.GT.AND P5, PT, R4, RZ, P0 ;  /* 0x000000ff0400720c */ /* 0x000fe200007a4270 */
[----:B------:R-:W-:Y:S01]  /*3060*/  @P1 STG.E.U16 desc[UR12][R8.64+0x10], R30 ;  /* 0x0000101e08001986 */ /* 0x000fe2000c10150c */
[----:B------:R-:W-:Y:S01]  /*3070*/  F2FP.BF16.F32.PACK_AB R31, RZ, R31 ;  /* 0x0000001fff1f723e */ /* 0x000fe200000010ff */
[----:B------:R-:W-:Y:S01]  /*3080*/  FMUL R42, R42, R0 ;  /* 0x000000002a2a7220 */ /* 0x000fe20000400000 */
[----:B------:R-:W-:Y:S01]  /*3090*/  F2FP.BF16.F32.PACK_AB R32, RZ, R32 ;  /* 0x00000020ff20723e */ /* 0x000fe200000010ff */
[-C--:B------:R-:W-:Y:S01]  /*30a0*/  FMUL R43, R43, R0.reuse ;  /* 0x000000002b2b7220 */ /* 0x080fe20000400000 */
[----:B------:R-:W-:Y:S01]  /*30b0*/  F2FP.BF16.F32.PACK_AB R33, RZ, R33 ;  /* 0x00000021ff21723e */ /* 0x000fe200000010ff */
[----:B------:R-:W-:Y:S01]  /*30c0*/  @P2 STG.E.U16 desc[UR12][R8.64+0x12], R31 ;  /* 0x0000121f08002986 */ /* 0x000fe2000c10150c */
[----:B------:R-:W-:Y:S01]  /*30d0*/  ISETP.GT.AND P3, PT, R4, 0x8, P3 ;  /* 0x000000080400780c */ /* 0x000fe20001f64270 */
[-C--:B------:R-:W-:Y:S01]  /*30e0*/  FMUL R44, R44, R0.reuse ;  /* 0x000000002c2c7220 */ /* 0x080fe20000400000 */
[----:B------:R-:W-:Y:S01]  /*30f0*/  ISETP.GT.AND P1, PT, R3, 0x18, PT ;  /* 0x000000180300780c */ /* 0x000fe20003f24270 */
[----:B------:R-:W-:Y:S01]  /*3100*/  @P4 STG.E.U16 desc[UR12][R6.64+0x20], R32 ;  /* 0x0000202006004986 */ /* 0x000fe2000c10150c */
[C---:B------:R-:W-:Y:S01]  /*3110*/  ISETP.GT.AND P0, PT, R4.reuse, 0x8, P0 ;  /* 0x000000080400780c */ /* 0x040fe20000704270 */
[-C--:B------:R-:W-:Y:S01]  /*3120*/  FMUL R45, R45, R0.reuse ;  /* 0x000000002d2d7220 */ /* 0x080fe20000400000 */
[----:B------:R-:W-:Y:S01]  /*3130*/  ISETP.GT.AND P2, PT, R3, 0x19, PT ;  /* 0x000000190300780c */ /* 0x000fe20003f44270 */
[----:B------:R-:W-:Y:S01]  /*3140*/  @P5 STG.E.U16 desc[UR12][R6.64+0x22], R33 ;  /* 0x0000222106005986 */ /* 0x000fe2000c10150c */
        /* <DEDUP_REMOVED lines=12> */
[----:B------:R-:W-:Y:S01]  /*3210*/  ISETP.GT.AND P3, PT, R3, 0x20, PT ;  /* 0x000000200300780c */ /* 0x000fe20003f64270 */
[----:B------:R-:W-:Y:S01]  /*3220*/  @P0 STG.E.U16 desc[UR12][R8.64+0x22], R35 ;  /* 0x0000222308000986 */ /* 0x000fe2000c10150c */
[C---:B------:R-:W-:Y:S01]  /*3230*/  ISETP.GT.AND P1, PT, R4.reuse, 0x8, P1 ;  /* 0x000000080400780c */ /* 0x040fe20000f24270 */
[-C--:B------:R-:W-:Y:S01]  /*3240*/  FMUL R51, R51, R0.reuse ;  /* 0x0000000033337220 */ /* 0x080fe20000400000 */
[----:B------:R-:W-:Y:S01]  /*3250*/  ISETP.GT.AND P0, PT, R3, 0x21, PT ;  /* 0x000000210300780c */ /* 0x000fe20003f04270 */
[----:B------:R-:W-:Y:S01]  /*3260*/  @P4 STG.E.U16 desc[UR12][R6.64+0x30], R36 ;  /* 0x0000302406004986 */ /* 0x000fe2000c10150c */
[----:B------:R-:W-:Y:S01]  /*3270*/  ISETP.GT.AND P2, PT, R4, 0x8, P2 ;  /* 0x000000080400780c */ /* 0x000fe20001744270 */
[-C--:B------:R-:W-:Y:S01]  /*3280*/  FMUL R52, R52, R0.reuse ;  /* 0x0000000034347220 */ /* 0x080fe20000400000 */
[C---:B------:R-:W-:Y:S01]  /*3290*/  ISETP.GT.AND P4, PT, R4.reuse, RZ, P3 ;  /* 0x000000ff0400720c */ /* 0x040fe20001f84270 */
[----:B------:R-:W-:Y:S01]  /*32a0*/  @P5 STG.E.U16 desc[UR12][R6.64+0x32], R37 ;  /* 0x0000322506005986 */ /* 0x000fe2000c10150c */
        /* <DEDUP_REMOVED lines=8> */
[----:B------:R-:W-:-:S02]  /*3330*/  F2FP.BF16.F32.PACK_AB R41, RZ, R41 ;  /* 0x00000029ff29723e */ /* 0x000fc400000010ff */
[C---:B------:R-:W-:Y:S01]  /*3340*/  ISETP.GT.AND P3, PT, R4.reuse, 0x8, P3 ;  /* 0x000000080400780c */ /* 0x040fe20001f64270 */
[----:B------:R-:W-:Y:S01]  /*3350*/  @P2 STG.E.U16 desc[UR12][R8.64+0x32], R39 ;  /* 0x0000322708002986 */ /* 0x000fe2000c10150c */
[----:B------:R-:W-:Y:S02]  /*3360*/  ISETP.GT.AND P0, PT, R4, 0x8, P0 ;  /* 0x000000080400780c */ /* 0x000fe40000704270 */
[----:B------:R-:W-:Y:S01]  /*3370*/  F2FP.BF16.F32.PACK_AB R42, RZ, R42 ;  /* 0x0000002aff2a723e */ /* 0x000fe200000010ff */
[----:B------:R-:W-:Y:S01]  /*3380*/  @P4 STG.E.U16 desc[UR12][R6.64+0x40], R40 ;  /* 0x0000402806004986 */ /* 0x000fe2000c10150c */
[C---:B------:R-:W-:Y:S02]  /*3390*/  ISETP.GT.AND P4, PT, R3.reuse, 0x28, PT ;  /* 0x000000280300780c */ /* 0x040fe40003f84270 */
[----:B------:R-:W-:Y:S01]  /*33a0*/  F2FP.BF16.F32.PACK_AB R43, RZ, R43 ;  /* 0x0000002bff2b723e */ /* 0x000fe200000010ff */
[----:B------:R-:W-:Y:S01]  /*33b0*/  @P5 STG.E.U16 desc[UR12][R6.64+0x42], R41 ;  /* 0x0000422906005986 */ /* 0x000fe2000c10150c */
[----:B------:R-:W-:-:S02]  /*33c0*/  ISETP.GT.AND P5, PT, R3, 0x29, PT ;  /* 0x000000290300780c */ /* 0x000fc40003fa4270 */
[C---:B------:R-:W-:Y:S01]  /*33d0*/  ISETP.GT.AND P1, PT, R4.reuse, RZ, P4 ;  /* 0x000000ff0400720c */ /* 0x040fe20002724270 */
[----:B------:R-:W-:Y:S01]  /*33e0*/  @P3 STG.E.U16 desc[UR12][R8.64+0x40], R42 ;  /* 0x0000402a08003986 */ /* 0x000fe2000c10150c */
[----:B------:R-:W-:Y:S02]  /*33f0*/  ISETP.GT.AND P6, PT, R4, RZ, P5 ;  /* 0x000000ff0400720c */ /* 0x000fe40002fc4270 */
[----:B------:R-:W-:Y:S01]  /*3400*/  F2FP.BF16.F32.PACK_AB R44, RZ, R44 ;  /* 0x0000002cff2c723e */ /* 0x000fe200000010ff */
[----:B------:R-:W-:Y:S01]  /*3410*/  @P0 STG.E.U16 desc[UR12][R8.64+0x42], R43 ;  /* 0x0000422b08000986 */ /* 0x000fe2000c10150c */
[C---:B------:R-:W-:Y:S02]  /*3420*/  ISETP.GT.AND P3, PT, R3.reuse, 0x30, PT ;  /* 0x000000300300780c */ /* 0x040fe40003f64270 */
[C---:B------:R-:W-:Y:S02]  /*3430*/  ISETP.GT.AND P2, PT, R3.reuse, 0x31, PT ;  /* 0x000000310300780c */ /* 0x040fe40003f44270 */
[----:B------:R-:W-:-:S02]  /*3440*/  ISETP.GT.AND P0, PT, R3, 0x39, PT ;  /* 0x000000390300780c */ /* 0x000fc40003f04270 */
[C---:B------:R-:W-:Y:S01]  /*3450*/  ISETP.GT.AND P4, PT, R4.reuse, 0x8, P4 ;  /* 0x000000080400780c */ /* 0x040fe20002784270 */
[----:B------:R-:W-:Y:S01]  /*3460*/  @P1 STG.E.U16 desc[UR12][R6.64+0x50], R44 ;  /* 0x0000502c06001986 */ /* 0x000fe2000c10150c */
[----:B------:R-:W-:Y:S01]  /*3470*/  ISETP.GT.AND P1, PT, R3, 0x38, PT ;  /* 0x000000380300780c */ /* 0x000fe20003f24270 */
[----:B------:R-:W-:Y:S01]  /*3480*/  @P6 IMAD.MOV.U32 R2, RZ, RZ, R6 ;  /* 0x000000ffff026224 */ /* 0x000fe200078e0006 */
[----:B------:R-:W-:Y:S01]  /*3490*/  F2FP.BF16.F32.PACK_AB R45, RZ, R45 ;  /* 0x0000002dff2d723e */ /* 0x000fe200000010ff */
[----:B------:R-:W-:Y:S01]  /*34a0*/  @P6 IMAD.MOV.U32 R3, RZ, RZ, R7 ;  /* 0x000000ffff036224 */ /* 0x000fe200078e0007 */
[----:B------:R-:W-:Y:S02]  /*34b0*/  F2FP.BF16.F32.PACK_AB R46, RZ, R46 ;  /* 0x0000002eff2e723e */ /* 0x000fe400000010ff */
[----:B------:R-:W-:Y:S02]  /*34c0*/  F2FP.BF16.F32.PACK_AB R47, RZ, R47 ;  /* 0x0000002fff2f723e */ /* 0x000fe400000010ff */
[----:B------:R0:W-:Y:S01]  /*34d0*/  @P6 STG.E.U16 desc[UR12][R2.64+0x52], R45 ;  /* 0x0000522d02006986 */ /* 0x0001e2000c10150c */
[----:B------:R-:W-:-:S02]  /*34e0*/  ISETP.GT.AND P6, PT, R4, 0x8, P5 ;  /* 0x000000080400780c */ /* 0x000fc40002fc4270 */
[C---:B------:R-:W-:Y:S02]  /*34f0*/  ISETP.GT.AND P5, PT, R4.reuse, RZ, P3 ;  /* 0x000000ff0400720c */ /* 0x040fe40001fa4270 */
[----:B------:R-:W-:Y:S02]  /*3500*/  ISETP.GT.AND P3, PT, R4, 0x8, P3 ;  /* 0x000000080400780c */ /* 0x000fe40001f64270 */
[----:B------:R-:W-:Y:S02]  /*3510*/  F2FP.BF16.F32.PACK_AB R48, RZ, R48 ;  /* 0x00000030ff30723e */ /* 0x000fe400000010ff */
[----:B------:R-:W-:Y:S02]  /*3520*/  F2FP.BF16.F32.PACK_AB R49, RZ, R49 ;  /* 0x00000031ff31723e */ /* 0x000fe400000010ff */
[----:B------:R-:W-:Y:S01]  /*3530*/  F2FP.BF16.F32.PACK_AB R50, RZ, R50 ;  /* 0x00000032ff32723e */ /* 0x000fe200000010ff */
[----:B0-----:R-:W-:Y:S01]  /*3540*/  @P4 IMAD.MOV.U32 R2, RZ, RZ, R8 ;  /* 0x000000ffff024224 */ /* 0x001fe200078e0008 */
[----:B------:R-:W-:Y:S01]  /*3550*/  F2FP.BF16.F32.PACK_AB R51, RZ, R51 ;  /* 0x00000033ff33723e */ /* 0x000fe200000010ff */
[----:B------:R-:W-:Y:S01]  /*3560*/  @P4 IMAD.MOV.U32 R3, RZ, RZ, R9 ;  /* 0x000000ffff034224 */ /* 0x000fe200078e0009 */
[----:B------:R-:W-:-:S02]  /*3570*/  F2FP.BF16.F32.PACK_AB R52, RZ, R52 ;  /* 0x00000034ff34723e */ /* 0x000fc400000010ff */
[----:B------:R-:W-:Y:S02]  /*3580*/  F2FP.BF16.F32.PACK_AB R53, RZ, R53 ;  /* 0x00000035ff35723e */ /* 0x000fe400000010ff */
[----:B------:R0:W-:Y:S01]  /*3590*/  @P4 STG.E.U16 desc[UR12][R2.64+0x50], R46 ;  /* 0x0000502e02004986 */ /* 0x0001e2000c10150c */
[C---:B------:R-:W-:Y:S02]  /*35a0*/  ISETP.GT.AND P4, PT, R4.reuse, RZ, P2 ;  /* 0x000000ff0400720c */ /* 0x040fe40001784270 */
[----:B------:R-:W-:Y:S02]  /*35b0*/  ISETP.GT.AND P2, PT, R4, 0x8, P2 ;  /* 0x000000080400780c */ /* 0x000fe40001744270 */
[----:B------:R-:W-:Y:S01]  /*35c0*/  F2FP.BF16.F32.PACK_AB R54, RZ, R54 ;  /* 0x00000036ff36723e */ /* 0x000fe200000010ff */
[----:B0-----:R-:W-:Y:S02]  /*35d0*/  @P6 IMAD.MOV.U32 R2, RZ, RZ, R8 ;  /* 0x000000ffff026224 */ /* 0x001fe400078e0008 */
[----:B------:R-:W-:-:S05]  /*35e0*/  @P6 IMAD.MOV.U32 R3, RZ, RZ, R9 ;  /* 0x000000ffff036224 */ /* 0x000fca00078e0009 */
[----:B------:R0:W-:Y:S01]  /*35f0*/  @P6 STG.E.U16 desc[UR12][R2.64+0x52], R47 ;  /* 0x0000522f02006986 */ /* 0x0001e2000c10150c */
[C---:B------:R-:W-:Y:S02]  /*3600*/  ISETP.GT.AND P6, PT, R4.reuse, RZ, P0 ;  /* 0x000000ff0400720c */ /* 0x040fe400007c4270 */
[----:B------:R-:W-:Y:S01]  /*3610*/  ISETP.GT.AND P0, PT, R4, 0x8, P0 ;  /* 0x000000080400780c */ /* 0x000fe20000704270 */
[----:B0-----:R-:W-:Y:S02]  /*3620*/  @P5 IMAD.MOV.U32 R2, RZ, RZ, R6 ;  /* 0x000000ffff025224 */ /* 0x001fe400078e0006 */
[----:B------:R-:W-:-:S05]  /*3630*/  @P5 IMAD.MOV.U32 R3, RZ, RZ, R7 ;  /* 0x000000ffff035224 */ /* 0x000fca00078e0007 */
[----:B------:R0:W-:Y:S01]  /*3640*/  @P5 STG.E.U16 desc[UR12][R2.64+0x60], R48 ;  /* 0x0000603002005986 */ /* 0x0001e2000c10150c */
[C---:B------:R-:W-:Y:S02]  /*3650*/  ISETP.GT.AND P5, PT, R4.reuse, RZ, P1 ;  /* 0x000000ff0400720c */ /* 0x040fe40000fa4270 */
[----:B------:R-:W-:Y:S01]  /*3660*/  ISETP.GT.AND P1, PT, R4, 0x8, P1 ;  /* 0x000000080400780c */ /* 0x000fe20000f24270 */
[----:B0-----:R-:W-:Y:S02]  /*3670*/  @P4 IMAD.MOV.U32 R2, RZ, RZ, R6 ;  /* 0x000000ffff024224 */ /* 0x001fe400078e0006 */
[----:B------:R-:W-:-:S05]  /*3680*/  @P4 IMAD.MOV.U32 R3, RZ, RZ, R7 ;  /* 0x000000ffff034224 */ /* 0x000fca00078e0007 */
[----:B------:R0:W-:Y:S02]  /*3690*/  @P4 STG.E.U16 desc[UR12][R2.64+0x62], R49 ;  /* 0x0000623102004986 */ /* 0x0001e4000c10150c */
        /* <DEDUP_REMOVED lines=8> */
[----:B------:R0:W-:Y:S04]  /*3720*/  @P5 STG.E.U16 desc[UR12][R2.64+0x70], R52 ;  /* 0x0000703402005986 */ /* 0x0001e8000c10150c */
[----:B------:R1:W-:Y:S01]  /*3730*/  @P6 STG.E.U16 desc[UR12][R6.64+0x72], R53 ;  /* 0x0000723506006986 */ /* 0x0003e2000c10150c */
[----:B0-----:R-:W-:Y:S02]  /*3740*/  @P1 IMAD.MOV.U32 R2, RZ, RZ, R8 ;  /* 0x000000ffff021224 */ /* 0x001fe400078e0008 */
[----:B------:R-:W-:-:S05]  /*3750*/  @P1 IMAD.MOV.U32 R3, RZ, RZ, R9 ;  /* 0x000000ffff031224 */ /* 0x000fca00078e0009 */
[----:B------:R1:W-:Y:S01]  /*3760*/  @P1 STG.E.U16 desc[UR12][R2.64+0x70], R54 ;  /* 0x0000703602001986 */ /* 0x0003e2000c10150c */
[----:B------:R-:W-:Y:S05]  /*3770*/  @!P0 EXIT ;  /* 0x000000000000894d */ /* 0x000fea0003800000 */
[----:B------:R-:W-:-:S05]  /*3780*/  F2FP.BF16.F32.PACK_AB R0, RZ, R0 ;  /* 0x00000000ff00723e */ /* 0x000fca00000010ff */
[----:B------:R-:W-:Y:S01]  /*3790*/  STG.E.U16 desc[UR12][R8.64+0x72], R0 ;  /* 0x0000720008007986 */ /* 0x000fe2000c10150c */
[----:B------:R-:W-:Y:S05]  /*37a0*/  EXIT ;  /* 0x000000000000794d */ /* 0x000fea0003800000 */
.L_x_10:
[----:B------:R-:W-:-:S13]  /*37b0*/  ISETP.NE.AND P0, PT, R6, RZ, PT ;  /* 0x000000ff0600720c */ /* 0x000fda0003f05270 */
[----:B------:R-:W-:Y:S05]  /*37c0*/  @P0 EXIT ;  /* 0x000000000000094d */ /* 0x000fea0003800000 */
[----:B------:R-:W-:Y:S01]  /*37d0*/  ELECT P0, URZ, PT ;  /* 0x00000000003f782f */ /* 0x000fe20003800000 */
[----:B------:R-:W-:-:S12]  /*37e0*/  BSSY B0, `(.L_x_83) ;  /* 0x0000083000007945 */ /* 0x000fd80003800000 */
[----:B------:R-:W-:Y:S05]  /*37f0*/  @!P0 BRA `(.L_x_84) ;  /* 0x0000000800048947 */ /* 0x000fea0003800000 */
[----:B------:R-:W-:Y:S02]  /*3800*/  ISETP.GE.AND P0, PT, R4, 0x1, PT ;  /* 0x000000010400780c */ /* 0x000fe40003f06270 */
[----:B------:R-:W-:-:S04]  /*3810*/  SHF.R.S32.HI R5, RZ, 0x1f, R8 ;  /* 0x0000001fff057819 */ /* 0x000fc80000011408 */
[----:B------:R-:W-:-:S07]  /*3820*/  LEA.HI R5, R5, R8, RZ, 0x7 ;  /* 0x0000000805057211 */ /* 0x000fce00078f38ff */
[----:B------:R-:W-:Y:S05]  /*3830*/  @!P0 BRA `(.L_x_84) ;  /* 0x0000000400f48947 */ /* 0x000fea0003800000 */
[----:B-1---5:R-:W0:Y:S01]  /*3840*/  S2R R0, SR_CTAID.X ;  /* 0x0000000000007919 */ /* 0x022e220000002500 */
[----:B------:R-:W-:Y:S01]  /*3850*/  LOP3.LUT R5, R5, 0xffffff80, RZ, 0xc0, !PT ;  /* 0xffffff8005057812 */ /* 0x000fe200078ec0ff */
[----:B------:R-:W-:Y:S01]  /*3860*/  ULDC UR4, c[0x0][0x384] ;  /* 0x0000e10000047ab9 */ /* 0x000fe20000000800 */
[C---:B------:R-:W-:Y:S01]  /*3870*/  LOP3.LUT P0, RZ, R8.reuse, 0x1f, RZ, 0xc0, !PT ;  /* 0x0000001f08ff7812 */ /* 0x040fe2000780c0ff */
[----:B------:R-:W1:Y:S01]  /*3880*/  S2R R10, SR_CTAID.Y ;  /* 0x00000000000a7919 */ /* 0x000e620000002600 */
[----:B------:R-:W-:Y:S01]  /*3890*/  ULDC UR5, c[0x0][0x388] ;  /* 0x0000e20000057ab9 */ /* 0x000fe20000000800 */
[----:B------:R-:W-:Y:S01]  /*38a0*/  IMAD.IADD R5, R8, 0x1, -R5 ;  /* 0x0000000108057824 */ /* 0x000fe200078e0a05 */
[----:B------:R-:W-:Y:S01]  /*38b0*/  LOP3.LUT R18, R3, 0x2, RZ, 0xfc, !PT ;  /* 0x0000000203127812 */ /* 0x000fe200078efcff */
[----:B------:R-:W-:Y:S01]  /*38c0*/  VIADD R22, R4, 0x1 ;  /* 0x0000000104167836 */ /* 0x000fe20000000000 */
[----:B------:R-:W-:Y:S01]  /*38d0*/  CS2R R6, SRZ ;  /* 0x0000000000067805 */ /* 0x000fe2000001ff00 */
[----:B---3--:R-:W-:Y:S01]  /*38e0*/  IMAD.MOV.U32 R2, RZ, RZ, RZ ;  /* 0x000000ffff027224 */ /* 0x008fe200078e00ff */
[----:B------:R-:W-:-:S02]  /*38f0*/  ISETP.NE.AND P1, PT, R5, RZ, PT ;  /* 0x000000ff0500720c */ /* 0x000fc40003f25270 */
[----:B------:R-:W-:Y:S02]  /*3900*/  CS2R R8, SRZ ;  /* 0x0000000000087805 */ /* 0x000fe4000001ff00 */
[----:B------:R-:W-:Y:S01]  /*3910*/  ISETP.NE.OR P0, PT, R5, RZ, !P0 ;  /* 0x000000ff0500720c */ /* 0x000fe20004705670 */
[----:B------:R-:W-:Y:S02]  /*3920*/  IMAD.MOV.U32 R5, RZ, RZ, 0x1 ;  /* 0x00000001ff057424 */ /* 0x000fe400078e00ff */
[----:B0-----:R-:W-:-:S04]  /*3930*/  IMAD.SHL.U32 R19, R0, 0x40, RZ ;  /* 0x0000004000137824 */ /* 0x001fc800078e00ff */
[----:B------:R-:W-:-:S04]  /*3940*/  IMAD.HI.U32 R0, R19, UR4, RZ ;  /* 0x0000000413007c27 */ /* 0x000fc8000f8e00ff */
[----:B-1----:R-:W-:Y:S01]  /*3950*/  IMAD.SHL.U32 R16, R10, 0x40, RZ ;  /* 0x000000400a107824 */ /* 0x002fe200078e00ff */
[----:B------:R-:W-:-:S07]  /*3960*/  SHF.R.U32.HI R0, RZ, UR5, R0 ;  /* 0x00000005ff007c19 */ /* 0x000fce0008011600 */
.L_x_88:
[----:B------:R-:W0:Y:S01]  /*3970*/  S2R R11, SR_CgaCtaId ;  /* 0x00000000000b7919 */ /* 0x000e220000008800 */
[----:B------:R-:W-:-:S04]  /*3980*/  MOV R10, 0x400 ;  /* 0x00000400000a7802 */ /* 0x000fc80000000f00 */
[----:B0-----:R-:W-:Y:S02]  /*3990*/  LEA R21, R11, R10, 0x18 ;  /* 0x0000000a0b157211 */ /* 0x001fe400078ec0ff */
[----:B------:R-:W-:-:S03]  /*39a0*/  SHF.L.U32 R10, R5, 0x1f, RZ ;  /* 0x0000001f050a7819 */ /* 0x000fc600000006ff */
[----:B------:R-:W-:-:S07]  /*39b0*/  IMAD R17, R2, 0x8, R21 ;  /* 0x0000000802117824 */ /* 0x000fce00078e0215 */
.L_x_85:
[----:B0-----:R0:W1:Y:S02]  /*39c0*/  SYNCS.PHASECHK.TRANS64.TRYWAIT P2, [R17+URZ+0x38070], R10 ;  /* 0x0380700a110075a7 */ /* 0x001064000804017f */
[----:B-1----:R-:W-:Y:S05]  /*39d0*/  @!P2 NANOSLEEP.SYNCS 0x989680 ;  /* 0x009896800000a95d */ /* 0x002fea0003900000 */
[----:B------:R-:W1:Y:S02]  /*39e0*/  @!P2 SYNCS.PHASECHK.TRANS64 P2, [R17+URZ+0x38070], R10 ;  /* 0x0380700a1100a5a7 */ /* 0x000e64000804007f */
[----:B-1----:R-:W-:Y:S05]  /*39f0*/  @!P2 BRA `(.L_x_85) ;  /* 0xfffffffc00f0a947 */ /* 0x002fea000383ffff */
[----:B0-----:R-:W0:Y:S02]  /*3a00*/  @!P1 LDC R10, c[0x0][0x580] ;  /* 0x00016000ff0a9b82 */ /* 0x001e240000000800 */
[----:B0-----:R0:W-:Y:S02]  /*3a10*/  @!P1 SYNCS.ARRIVE.TRANS64 RZ, [R17+URZ+0x38000], R10 ;  /* 0x0380000a11ff99a7 */ /* 0x0011e4000800003f */
[----:B0-----:R-:W-:-:S04]  /*3a20*/  PRMT R10, R18, 0x9910, RZ ;  /* 0x00009910120a7816 */ /* 0x001fc800000000ff */
[----:B------:R-:W-:-:S13]  /*3a30*/  ISETP.NE.AND P2, PT, R10, 0x2, PT ;  /* 0x000000020a00780c */ /* 0x000fda0003f45270 */
[----:B------:R-:W-:Y:S05]  /*3a40*/  @P2 BRA `(.L_x_86) ;  /* 0x0000000000042947 */ /* 0x000fea0003800000 */
[----:B------:R-:W-:Y:S01]  /*3a50*/  BPT.TRAP 0x1 ;  /* 0x000000040000795c */ /* 0x000fe20000300000 */
.L_x_86:
[----:B------:R-:W-:Y:S05]  /*3a60*/  @P0 BRA `(.L_x_87) ;  /* 0x0000000000040947 */ /* 0x000fea0003800000 */
[----:B------:R-:W-:Y:S01]  /*3a70*/  BPT.TRAP 0x1 ;  /* 0x000000040000795c */ /* 0x000fe20000300000 */
.L_x_87:
[----:B------:R-:W0:Y:S01]  /*3a80*/  LDC R12, c[0x0][0x380] ;  /* 0x0000e000ff0c7b82 */ /* 0x000e220000000800 */
[----:B------:R-:W-:Y:S01]  /*3a90*/  R2UR UR4, R0 ;  /* 0x00000000000472ca */ /* 0x000fe200000e0000 */
[----:B------:R-:W-:Y:S01]  /*3aa0*/  ULDC UR14, c[0x0][0x38c] ;  /* 0x0000e300000e7ab9 */ /* 0x000fe20000000800 */
[----:B------:R-:W-:Y:S01]  /*3ab0*/  R2UR UR13, R19 ;  /* 0x00000000130d72ca */ /* 0x000fe200000e0000 */
[----:B------:R-:W-:Y:S01]  /*3ac0*/  UISETP.NE.AND UP0, UPT, UR14, 0x1, UPT ;  /* 0x000000010e00788c */ /* 0x000fe2000bf05270 */
[----:B------:R-:W-:Y:S01]  /*3ad0*/  R2UR UR10, R21 ;  /* 0x00000000150a72ca */ /* 0x000fe200000e0000 */
[----:B------:R-:W-:Y:S01]  /*3ae0*/  ULDC UR23, c[0x0][0x398] ;  /* 0x0000e60000177ab9 */ /* 0x000fe20000000800 */
[----:B------:R-:W-:Y:S01]  /*3af0*/  R2UR UR16, R2 ;  /* 0x00000000021072ca */ /* 0x000fe200000e0000 */
[----:B------:R-:W1:Y:S01]  /*3b00*/  LDC.64 R10, c[0x0][0x3f8] ;  /* 0x0000fe00ff0a7b82 */ /* 0x000e620000000a00 */
[----:B------:R-:W-:Y:S01]  /*3b10*/  R2UR UR18, R8 ;  /* 0x00000000081272ca */ /* 0x000fe200000e0000 */
[----:B------:R-:W-:Y:S01]  /*3b20*/  ULDC UR12, c[0x0][0x3ec] ;  /* 0x0000fb00000c7ab9 */ /* 0x000fe20000000800 */
[----:B------:R-:W-:Y:S01]  /*3b30*/  R2UR UR17, R17 ;  /* 0x00000000111172ca */ /* 0x000fe200000e0000 */
[----:B------:R-:W-:Y:S01]  /*3b40*/  VIADD R22, R22, 0xffffffff ;  /* 0xffffffff16167836 */ /* 0x000fe20000000000 */
[----:B------:R-:W-:Y:S01]  /*3b50*/  ULDC.64 UR26, c[0x0][0x198] ;  /* 0x00006600001a7ab9 */ /* 0x000fe20000000a00 */
[----:B------:R-:W-:Y:S01]  /*3b60*/  ULDC.64 UR20, c[0x0][0x3f0] ;  /* 0x0000fc0000147ab9 */ /* 0x000fe20000000a00 */
[----:B------:R-:W-:Y:S01]  /*3b70*/  @UP0 ULDC.64 UR8, c[0x0][0x390] ;  /* 0x0000e40000080ab9 */ /* 0x000fe20000000a00 */
[----:B------:R-:W1:Y:S01]  /*3b80*/  LDC.64 R14, c[0x0][0x3d0] ;  /* 0x0000f400ff0e7b82 */ /* 0x000e620000000a00 */
[----:B------:R-:W-:Y:S01]  /*3b90*/  ISETP.GT.AND P6, PT, R22, 0x1, PT ;  /* 0x000000011600780c */ /* 0x000fe20003fc4270 */
[----:B------:R-:W-:Y:S01]  /*3ba0*/  VIADD R2, R2, 0x1 ;  /* 0x0000000102027836 */ /* 0x000fe20000000000 */
[----:B------:R-:W-:Y:S01]  /*3bb0*/  UMOV UR24, 0x0 ;  /* 0x0000000000187882 */ /* 0x000fe20000000000 */
[----:B------:R-:W-:-:S02]  /*3bc0*/  ULEA UR16, UR16, UR10, 0xd ;  /* 0x0000000a10107291 */ /* 0x000fc4000f8e683f */
[----:B------:R-:W-:Y:S01]  /*3bd0*/  USHF.L.U32 UR18, UR18, 0x6, URZ ;  /* 0x0000000612127899 */ /* 0x000fe2000800063f */
[----:B------:R-:W-:Y:S01]  /*3be0*/  ISETP.NE.AND P5, PT, R2, 0xe, PT ;  /* 0x0000000e0200780c */ /* 0x000fe20003fa5270 */
[----:B------:R-:W2:Y:S01]  /*3bf0*/  LDC.64 R20, c[0x0][0x3e0] ;  /* 0x0000f800ff147b82 */ /* 0x000ea20000000a00 */
[----:B0-----:R-:W-:Y:S01]  /*3c00*/  ISETP.NE.AND P2, PT, R12, 0x1, PT ;  /* 0x000000010c00780c */ /* 0x001fe20003f45270 */
[----:B------:R-:W-:Y:S01]  /*3c10*/  UIADD3 UR17, UR17, 0x38000, URZ ;  /* 0x0003800011117890 */ /* 0x000fe2000fffe03f */
[----:B------:R-:W-:Y:S01]  /*3c20*/  SEL R2, R2, RZ, P5 ;  /* 0x000000ff02027207 */ /* 0x000fe20002800000 */
[----:B------:R-:W-:-:S10]  /*3c30*/  UMOV UR25, 0x10000000 ;  /* 0x1000000000197882 */ /* 0x000fd40000000000 */
[----:B------:R-:W-:Y:S01]  /*3c40*/  @P2 IMAD.U32 R13, RZ, RZ, UR4 ;  /* 0x00000004ff0d2e24 */ /* 0x000fe2000f8e00ff */
[----:B------:R-:W-:Y:S01]  /*3c50*/  ULDC.64 UR4, c[0x0][0x3c8] ;  /* 0x0000f20000047ab9 */ /* 0x000fe20000000a00 */
[----:B-1----:R-:W-:Y:S02]  /*3c60*/  IMAD R11, R7, R14, R11 ;  /* 0x0000000e070b7224 */ /* 0x002fe400078e020b */
[----:B------:R-:W-:Y:S01]  /*3c70*/  IMAD R10, R9, UR5, R10 ;  /* 0x00000005090a7c24 */ /* 0x000fe2000f8e020a */
[----:B------:R-:W-:Y:S02]  /*3c80*/  @P2 R2UR UR13, R13 ;  /* 0x000000000d0d22ca */ /* 0x000fe400000e0000 */
[----:B------:R-:W0:Y:S01]  /*3c90*/  LDC R13, c[0x0][0x400] ;  /* 0x00010000ff0d7b82 */ /* 0x000e220000000800 */
[----:B------:R-:W-:Y:S02]  /*3ca0*/  IMAD.U32 R11, R11, 0x20, R10 ;  /* 0x000000200b0b7824 */ /* 0x000fe400078e000a */
[----:B------:R-:W-:-:S05]  /*3cb0*/  VIADD R10, R8, 0x1 ;  /* 0x00000001080a7836 */ /* 0x000fca0000000000 */
[----:B------:R-:W-:-:S03]  /*3cc0*/  ISETP.NE.AND P2, PT, R10, UR15, PT ;  /* 0x0000000f0a007c0c */ /* 0x000fc6000bf45270 */
[----:B------:R-:W-:Y:S02]  /*3cd0*/  UIMAD.WIDE.U32 UR6, UR13, UR8, URZ ;  /* 0x000000080d0672a5 */ /* 0x000fe4000f8e003f */
[----:B------:R-:W-:Y:S01]  /*3ce0*/  UMOV UR5, UR13 ;  /* 0x0000000d00057c82 */ /* 0x000fe20008000000 */
[----:B------:R-:W-:Y:S02]  /*3cf0*/  UIADD3 UR6, UP1, UR26, 0xf0, URZ ;  /* 0x000000f01a067890 */ /* 0x000fe4000ff3e03f */
[----:B------:R-:W-:Y:S02]  /*3d00*/  @UP0 USHF.R.U32.HI UR5, URZ, UR9, UR7 ;  /* 0x000000093f050299 */ /* 0x000fe40008011607 */
[----:B------:R-:W-:Y:S02]  /*3d10*/  UIADD3 UR7, -UR13, URZ, URZ ;  /* 0x0000003f0d077290 */ /* 0x000fe4000fffe13f */
[----:B------:R-:W-:Y:S01]  /*3d20*/  UISETP.NE.AND UP0, UPT, UR23, 0x1, UPT ;  /* 0x000000011700788c */ /* 0x000fe2000bf05270 */
[----:B------:R-:W-:-:S02]  /*3d30*/  ULDC.64 UR8, c[0x0][0x3c0] ;  /* 0x0000f00000087ab9 */ /* 0x000fc40000000a00 */
[----:B------:R-:W-:Y:S01]  /*3d40*/  UMOV UR22, UR5 ;  /* 0x0000000500167c82 */ /* 0x000fe20008000000 */
[----:B0-----:R-:W-:Y:S01]  /*3d50*/  IMAD R8, R6, R15, R13 ;  /* 0x0000000f06087224 */ /* 0x001fe200078e020d */
[----:B------:R-:W-:Y:S01]  /*3d60*/  UIADD3 UR26, UP2, UR26, 0x270, URZ ;  /* 0x000002701a1a7890 */ /* 0x000fe2000ff5e03f */
[----:B------:R-:W-:Y:S02]  /*3d70*/  VIADD R13, R9, 0x1 ;  /* 0x00000001090d7836 */ /* 0x000fe40000000000 */
[----:B------:R-:W-:Y:S01]  /*3d80*/  IMAD R12, R12, UR7, R19 ;  /* 0x000000070c0c7c24 */ /* 0x000fe2000f8e0213 */
[----:B------:R-:W-:Y:S01]  /*3d90*/  UIADD3 UR7, -UR5, URZ, URZ ;  /* 0x0000003f05077290 */ /* 0x000fe2000fffe13f */
[----:B------:R-:W-:Y:S01]  /*3da0*/  @P2 IMAD.MOV R13, RZ, RZ, R9 ;  /* 0x000000ffff0d2224 */ /* 0x000fe200078e0209 */
[----:B------:R-:W-:Y:S01]  /*3db0*/  @UP0 ULDC UR10, c[0x0][0x39c] ;  /* 0x0000e700000a0ab9 */ /* 0x000fe20000000800 */
[----:B------:R-:W-:Y:S01]  /*3dc0*/  IMAD.U32 R8, R8, 0x400, R11 ;  /* 0x0000040008087824 */ /* 0x000fe200078e000b */
[----:B------:R-:W-:Y:S01]  /*3dd0*/  R2UR UR19, R12 ;  /* 0x000000000c1372ca */ /* 0x000fe200000e0000 */
[----:B------:R-:W-:Y:S01]  /*3de0*/  UIMAD.WIDE.U32 UR10, UR5, UR10, URZ ;  /* 0x0000000a050a72a5 */ /* 0x000fe2000f8e003f */
[----:B--2---:R-:W-:Y:S01]  /*3df0*/  ISETP.NE.AND P3, PT, R13, R20, PT ;  /* 0x000000140d00720c */ /* 0x004fe20003f65270 */
[----:B------:R-:W-:Y:S01]  /*3e00*/  @UP0 ULDC UR29, c[0x0][0x3a0] ;  /* 0x0000e800001d0ab9 */ /* 0x000fe20000000800 */
[----:B------:R-:W-:Y:S01]  /*3e10*/  R2UR UR28, R8 ;  /* 0x00000000081c72ca */ /* 0x000fe200000e0000 */
[----:B------:R-:W-:Y:S01]  /*3e20*/  @UP0 USHF.R.U32.HI UR22, URZ, UR29, UR11 ;  /* 0x0000001d3f160299 */ /* 0x000fe2000801160b */
[C---:B------:R-:W-:Y:S01]  /*3e30*/  VIADD R12, R7.reuse, 0x1 ;  /* 0x00000001070c7836 */ /* 0x040fe20000000000 */
[----:B------:R-:W-:Y:S01]  /*3e40*/  UIMAD UR7, UR14, UR7, UR13 ;  /* 0x000000070e0772a4 */ /* 0x000fe2000f8e020d */
[----:B------:R-:W-:Y:S01]  /*3e50*/  R2UR UR13, R7 ;  /* 0x00000000070d72ca */ /* 0x000fe200000e0000 */
[----:B------:R-:W-:Y:S01]  /*3e60*/  UMOV UR10, UR18 ;  /* 0x00000012000a7c82 */ /* 0x000fe20008000000 */
[----:B------:R-:W-:Y:S01]  /*3e70*/  R2UR UR11, R16 ;  /* 0x00000000100b72ca */ /* 0x000fe200000e0000 */
[----:B------:R-:W-:Y:S01]  /*3e80*/  UIMAD UR20, UR7, UR9, UR20 ;  /* 0x00000009071472a4 */ /* 0x000fe2000f8e0214 */
[C---:B------:R-:W-:Y:S01]  /*3e90*/  R2UR UR14, R6.reuse ;  /* 0x00000000060e72ca */ /* 0x040fe200000e0000 */
[----:B------:R-:W-:Y:S01]  /*3ea0*/  UIMAD UR19, UR19, UR8, UR12 ;  /* 0x00000008131372a4 */ /* 0x000fe2000f8e020c */
[----:B------:R-:W-:Y:S01]  /*3eb0*/  R2UR UR12, R9 ;  /* 0x00000000090c72ca */ /* 0x000fe200000e0000 */
[----:B------:R-:W-:Y:S01]  /*3ec0*/  UIADD3 UR8, -UR22, URZ, URZ ;  /* 0x0000003f16087290 */ /* 0x000fe2000fffe13f */
[----:B------:R-:W-:Y:S01]  /*3ed0*/  @P3 IMAD.MOV R12, RZ, RZ, R7 ;  /* 0x000000ffff0c3224 */ /* 0x000fe200078e0207 */
[----:B------:R-:W-:Y:S01]  /*3ee0*/  UIADD3.X UR7, URZ, UR27, URZ, UP1, !UPT ;  /* 0x0000001b3f077290 */ /* 0x000fe20008ffe43f */
[----:B------:R-:W-:Y:S01]  /*3ef0*/  SEL R8, RZ, 0x1, P5 ;  /* 0x00000001ff087807 */ /* 0x000fe20002800000 */
[----:B------:R-:W-:Y:S01]  /*3f00*/  UIMAD UR5, UR23, UR8, UR5 ;  /* 0x00000008170572a4 */ /* 0x000fe2000f8e0205 */
[----:B------:R-:W-:Y:S01]  /*3f10*/  VIADD R11, R6, 0x1 ;  /* 0x00000001060b7836 */ /* 0x000fe20000000000 */
[----:B------:R-:W-:Y:S01]  /*3f20*/  ISETP.NE.AND P4, PT, R12, R21, PT ;  /* 0x000000150c00720c */ /* 0x000fe20003f85270 */
[----:B------:R-:W-:Y:S01]  /*3f30*/  UIADD3 UR8, UR16, 0x1c000, URZ ;  /* 0x0001c00010087890 */ /* 0x000fe2000fffe03f */
[----:B------:R-:W-:Y:S01]  /*3f40*/  LOP3.LUT R5, R5, R8, RZ, 0x3c, !PT ;  /* 0x0000000805057212 */ /* 0x000fe200078e3cff */
[----:B------:R-:W-:Y:S01]  /*3f50*/  UIMAD UR21, UR5, UR4, UR21 ;  /* 0x00000004051572a4 */ /* 0x000fe2000f8e0215 */
[----:B------:R-:W-:Y:S01]  /*3f60*/  SEL R8, R10, RZ, P2 ;  /* 0x000000ff0a087207 */ /* 0x000fe20001000000 */
[----:B------:R-:W-:Y:S01]  /*3f70*/  UPRMT UR4, UR28, 0x5410, URZ ;  /* 0x000054101c047896 */ /* 0x000fe2000800003f */
[----:B------:R-:W-:Y:S01]  /*3f80*/  SEL R9, R13, RZ, P3 ;  /* 0x000000ff0d097207 */ /* 0x000fe20001800000 */
[----:B------:R-:W-:Y:S01]  /*3f90*/  UIADD3.X UR27, URZ, UR27, URZ, UP2, !UPT ;  /* 0x0000001b3f1b7290 */ /* 0x000fe200097fe43f */
[----:B------:R-:W-:Y:S01]  /*3fa0*/  SEL R7, R12, RZ, P4 ;  /* 0x000000ff0c077207 */ /* 0x000fe20002000000 */
[----:B------:R-:W-:-:S04]  /*3fb0*/  UMOV UR9, UR17 ;  /* 0x0000001100097c82 */ /* 0x000fc80008000000 */
[----:B------:R-:W-:Y:S01]  /*3fc0*/  @P4 IMAD.MOV R11, RZ, RZ, R6 ;  /* 0x000000ffff0b4224 */ /* 0x000fe200078e0206 */
[----:B------:R0:W-:Y:S03]  /*3fd0*/  UTMALDG.5D.IM2COL [UR16], [UR6], UR4 ;  /* 0x00000010060073b4 */ /* 0x0001e60008060004 */
[----:B------:R-:W-:Y:S01]  /*3fe0*/  IMAD.MOV.U32 R6, RZ, RZ, R11 ;  /* 0x000000ffff067224 */ /* 0x000fe200078e000b */
[----:B------:R0:W-:Y:S02]  /*3ff0*/  UTMALDG.5D [UR8], [UR26], desc[UR24] ;  /* 0x000018081a0075b4 */ /* 0x0001e40008021000 */
[----:B0-----:R-:W-:Y:S05]  /*4000*/  @P6 BRA `(.L_x_88) ;  /* 0xfffffff800586947 */ /* 0x001fea000383ffff */
.L_x_84:
[----:B------:R-:W-:Y:S05]  /*4010*/  BSYNC B0 ;  /* 0x0000000000007941 */ /* 0x000fea0003800000 */
.L_x_83:
[----:B------:R-:W-:Y:S01]  /*4020*/  ISETP.GE.U32.AND P0, PT, R4, 0xe, PT ;  /* 0x0000000e0400780c */ /* 0x000fe20003f06070 */
[----:B------:R-:W-:-:S12]  /*4030*/  IMAD.MOV.U32 R5, RZ, RZ, 0x1 ;  /* 0x00000001ff057424 */ /* 0x000fd800078e00ff */
[----:B------:R-:W-:Y:S05]  /*4040*/  @!P0 BRA `(.L_x_89) ;  /* 0x00000000001c8947 */ /* 0x000fea0003800000 */
[----:B------:R-:W-:-:S05]  /*4050*/  SHF.R.U32.HI R6, RZ, 0x1, R4 ;  /* 0x00000001ff067819 */ /* 0x000fca0000011604 */
[----:B------:R-:W-:-:S05]  /*4060*/  IMAD.WIDE.U32 R6, R6, -0x6db6db6d, RZ ;  /* 0x9249249306067825 */ /* 0x000fca00078e00ff */
[----:B-1---5:R-:W-:-:S04]  /*4070*/  SHF.R.U32.HI R0, RZ, 0x2, R7 ;  /* 0x00000002ff007819 */ /* 0x022fc80000011607 */
[----:B------:R-:W-:-:S04]  /*4080*/  LOP3.LUT R0, R0, 0x1, RZ, 0xc0, !PT ;  /* 0x0000000100007812 */ /* 0x000fc800078ec0ff */
[----:B------:R-:W-:-:S04]  /*4090*/  ISETP.NE.U32.AND P0, PT, R0, 0x1, PT ;  /* 0x000000010000780c */ /* 0x000fc80003f05070 */
[----:B------:R-:W-:-:S04]  /*40a0*/  ISETP.NE.U32.AND.EX P0, PT, RZ, RZ, PT, P0 ;  /* 0x000000ffff00720c */ /* 0x000fc80003f05100 */
[----:B------:R-:W-:-:S09]  /*40b0*/  SEL R5, RZ, 0x1, !P0 ;  /* 0x00000001ff057807 */ /* 0x000fd20004000000 */
.L_x_89:
[----:B------:R-:W-:Y:S05]  /*40c0*/  WARPSYNC.ALL ;  /* 0x0000000000007948 */ /* 0x000fea0003800000 */
[----:B------:R-:W-:-:S13]  /*40d0*/  ELECT P0, URZ, PT ;  /* 0x00000000003f782f */ /* 0x000fda0003800000 */
[----:B------:R-:W-:Y:S05]  /*40e0*/  @!P0 EXIT ;  /* 0x000000000000894d */ /* 0x000fea0003800000 */
[----:B------:R-:W-:-:S04]  /*40f0*/  LOP3.LUT R3, R3, 0x2, RZ, 0xfc, !PT ;  /* 0x0000000203037812 */ /* 0x000fc800078efcff */
[----:B------:R-:W-:-:S13]  /*4100*/  ISETP.NE.AND P0, PT, R3, 0x3, PT ;  /* 0x000000030300780c */ /* 0x000fda0003f05270 */
[----:B------:R-:W-:Y:S05]  /*4110*/  @!P0 BRA `(.L_x_90) ;  /* 0x0000000000048947 */ /* 0x000fea0003800000 */
[----:B------:R-:W-:Y:S01]  /*4120*/  BPT.TRAP 0x1 ;  /* 0x000000040000795c */ /* 0x000fe20000300000 */
.L_x_90:
[----:B------:R-:W0:Y:S01]  /*4130*/  S2R R7, SR_CgaCtaId ;  /* 0x0000000000077919 */ /* 0x000e220000008800 */
[----:B---3-5:R-:W-:Y:S02]  /*4140*/  SHF.R.U32.HI R2, RZ, 0x1, R4 ;  /* 0x00000001ff027819 */ /* 0x028fe40000011604 */
[----:B-1----:R-:W-:-:S03]  /*4150*/  MOV R0, 0x400 ;  /* 0x0000040000007802 */ /* 0x002fc60000000f00 */
[----:B------:R-:W-:-:S05]  /*4160*/  IMAD.WIDE.U32 R2, R2, -0x6db6db6d, RZ ;  /* 0x9249249302027825 */ /* 0x000fca00078e00ff */
[----:B------:R-:W-:-:S05]  /*4170*/  SHF.R.U32.HI R3, RZ, 0x2, R3 ;  /* 0x00000002ff037819 */ /* 0x000fca0000011603 */
[----:B------:R-:W-:Y:S01]  /*4180*/  IMAD R3, R3, -0xe, R4 ;  /* 0xfffffff203037824 */ /* 0x000fe200078e0204 */
[----:B0-----:R-:W-:Y:S02]  /*4190*/  LEA R0, R7, R0, 0x18 ;  /* 0x0000000007007211 */ /* 0x001fe400078ec0ff */
[----:B------:R-:W-:-:S03]  /*41a0*/  SHF.L.U32 R7, R5, 0x1f, RZ ;  /* 0x0000001f05077819 */ /* 0x000fc600000006ff */
[----:B------:R-:W-:-:S04]  /*41b0*/  VIADD R0, R0, 0x38070 ;  /* 0x0003807000007836 */ /* 0x000fc80000000000 */
[----:B------:R-:W-:-:S07]  /*41c0*/  IMAD R2, R3, 0x8, R0 ;  /* 0x0000000803027824 */ /* 0x000fce00078e0200 */
.L_x_91:
[----:B0-----:R0:W1:Y:S02]  /*41d0*/  SYNCS.PHASECHK.TRANS64.TRYWAIT P0, [R2+URZ], R7 ;  /* 0x00000007020075a7 */ /* 0x001064000800017f */
[----:B-1----:R-:W-:Y:S05]  /*41e0*/  @!P0 NANOSLEEP.SYNCS 0x989680 ;  /* 0x009896800000895d */ /* 0x002fea0003900000 */
[----:B------:R-:W1:Y:S02]  /*41f0*/  @!P0 SYNCS.PHASECHK.TRANS64 P0, [R2+URZ], R7 ;  /* 0x00000007020085a7 */ /* 0x000e64000800007f */
[----:B-1----:R-:W-:Y:S05]  /*4200*/  @!P0 BRA `(.L_x_91) ;  /* 0xfffffffc00f08947 */ /* 0x002fea000383ffff */
[----:B------:R-:W-:-:S05]  /*4210*/  VIADD R3, R3, 0x1 ;  /* 0x0000000103037836 */ /* 0x000fca0000000000 */
[----:B------:R-:W-:-:S04]  /*4220*/  ISETP.NE.AND P0, PT, R3, 0xe, PT ;  /* 0x0000000e0300780c */ /* 0x000fc80003f05270 */
[----:B0-----:R-:W-:Y:S02]  /*4230*/  SEL R2, RZ, 0x1, P0 ;  /* 0x00000001ff027807 */ /* 0x001fe40000000000 */
[----:B------:R-:W-:Y:S02]  /*4240*/  SEL R3, R3, RZ, P0 ;  /* 0x000000ff03037207 */ /* 0x000fe40000000000 */
[----:B------:R-:W-:-:S03]  /*4250*/  LOP3.LUT R7, R5, R2, RZ, 0x3c, !PT ;  /* 0x0000000205077212 */ /* 0x000fc600078e3cff */
[----:B------:R-:W-:Y:S01]  /*4260*/  IMAD R2, R3, 0x8, R0 ;  /* 0x0000000803027824 */ /* 0x000fe200078e0200 */
[----:B------:R-:W-:-:S07]  /*4270*/  SHF.L.U32 R5, R7, 0x1f, RZ ;  /* 0x0000001f07057819 */ /* 0x000fce00000006ff */
.L_x_92:
        /* <DEDUP_REMOVED lines=11> */
.L_x_93:
        /* <DEDUP_REMOVED lines=11> */
.L_x_94:
        /* <DEDUP_REMOVED lines=11> */
.L_x_95:
        /* <DEDUP_REMOVED lines=11> */
.L_x_96:
        /* <DEDUP_REMOVED lines=11> */
.L_x_97:
        /* <DEDUP_REMOVED lines=11> */
.L_x_98:
        /* <DEDUP_REMOVED lines=11> */
.L_x_99:
        /* <DEDUP_REMOVED lines=11> */
.L_x_100:
        /* <DEDUP_REMOVED lines=11> */
.L_x_101:
        /* <DEDUP_REMOVED lines=11> */
.L_x_102:
        /* <DEDUP_REMOVED lines=11> */
.L_x_103:
        /* <DEDUP_REMOVED lines=11> */
.L_x_104:
[----:B0-----:R0:W1:Y:S02]  /*4ac0*/  SYNCS.PHASECHK.TRANS64.TRYWAIT P0, [R3+URZ], R0 ;  /* 0x00000000030075a7 */ /* 0x001064000800017f */
[----:B-1----:R-:W-:Y:S05]  /*4ad0*/  @!P0 NANOSLEEP.SYNCS 0x989680 ;  /* 0x009896800000895d */ /* 0x002fea0003900000 */
[----:B------:R-:W1:Y:S02]  /*4ae0*/  @!P0 SYNCS.PHASECHK.TRANS64 P0, [R3+URZ], R0 ;  /* 0x00000000030085a7 */ /* 0x000e64000800007f */
[----:B-1----:R-:W-:Y:S05]  /*4af0*/  @P0 EXIT ;  /* 0x000000000000094d */ /* 0x002fea0003800000 */
[----:B------:R-:W-:Y:S05]  /*4b00*/  BRA `(.L_x_104) ;  /* 0xfffffffc00ec7947 */ /* 0x000fea000383ffff */
.L_x_105:
[----:B------:R-:W-:-:S00]  /*4b10*/  BRA `(.L_x_105) ;  /* 0xfffffffc00fc7947 */ /* 0x000fc0000383ffff */
[----:B------:R-:W-:-:S00]  /*4b20*/  NOP ;  /* 0x0000000000007918 */ /* 0x000fc00000000000 */
        /* <DEDUP_REMOVED lines=13> */
.L_x_106:


//--------------------- .nv.shared._ZN7cutlass13device_kernelINS_4conv6kernel13ConvUniversalINS1_16ConvProblemShapeILNS1_8OperatorE0ELi3EEENS1_10collective14CollectiveConvINS1_46MainloopSm90TmaGmmaWarpSpecializedImplicitGemmILS5_0ELi14ELi3EN4cute5tupleIJNSA_1CILi1EEESD_SD_EEENS1_36KernelImplicitTmaWarpSpecializedSm90ELi1EEENSB_IJNSC_ILi64EEESH_NSB_IJSH_EEEEEENS_10bfloat16_tESK_NSA_8TiledMMAINSA_8MMA_AtomIJNSA_4SM904GMMA27MMA_64x64x16_F32BF16BF16_SSILNSO_5MajorE0ELSQ_0ELNSO_7ScaleInE1ELSR_1EEEEEENSA_6LayoutISE_NSB_IJNSC_ILi0EEESV_SV_EEEEENSB_IJNSA_10UnderscoreESY_SY_EEEEENS7_6detail26Sm90ImplicitGemmTileTraitsINSA_20SM90_TMA_LOAD_IM2COLENSA_14ComposedLayoutINSA_7SwizzleILi3ELi4ELi3EEENSA_18smem_ptr_flag_bitsILi16EEENSU_INSB_IJNSB_IJNSC_ILi8EEES19_EEENSB_IJSH_SD_EEENSB_IJSD_NSC_ILi14EEEEEEEEENSB_IJNSB_IJSH_NSC_ILi512EEEEEENSB_IJSD_SV_EEENSB_IJSV_NSC_ILi4096EEEEEEEEEEEEEvEENS12_INSA_13SM90_TMA_LOADES1M_vEEEENS_8epilogue10collective6detail29Sm90TmaWarpSpecializedAdapterINS1S_15DefaultEpilogueISK_NSB_IJNSB_IJllllEEESD_SV_EEES1X_NS1R_6thread17LinearCombinationISK_Li1EffLNS1Y_9ScaleType4KindE0ELNS_15FloatRoundStyleE2ESK_EENS_4gemm15EpilogueDefaultEEEEEvvEEEEvNT_6ParamsE --------------------------
	.section	.nv.shared._ZN7cutlass13device_kernelINS_4conv6kernel13ConvUniversalINS1_16ConvProblemShapeILNS1_8OperatorE0ELi3EEENS1_10collective14CollectiveConvINS1_46MainloopSm90TmaGmmaWarpSpecializedImplicitGemmILS5_0ELi14ELi3EN4cute5tupleIJNSA_1CILi1EEESD_SD_EEENS1_36KernelImplicitTmaWarpSpecializedSm90ELi1EEENSB_IJNSC_ILi64EEESH_NSB_IJSH_EEEEEENS_10bfloat16_tESK_NSA_8TiledMMAINSA_8MMA_AtomIJNSA_4SM904GMMA27MMA_64x64x16_F32BF16BF16_SSILNSO_5MajorE0ELSQ_0ELNSO_7ScaleInE1ELSR_1EEEEEENSA_6LayoutISE_NSB_IJNSC_ILi0EEESV_SV_EEEEENSB_IJNSA_10UnderscoreESY_SY_EEEEENS7_6detail26Sm90ImplicitGemmTileTraitsINSA_20SM90_TMA_LOAD_IM2COLENSA_14ComposedLayoutINSA_7SwizzleILi3ELi4ELi3EEENSA_18smem_ptr_flag_bitsILi16EEENSU_INSB_IJNSB_IJNSC_ILi8EEES19_EEENSB_IJSH_SD_EEENSB_IJSD_NSC_ILi14EEEEEEEEENSB_IJNSB_IJSH_NSC_ILi512EEEEEENSB_IJSD_SV_EEENSB_IJSV_NSC_ILi4096EEEEEEEEEEEEEvEENS12_INSA_13SM90_TMA_LOADES1M_vEEEENS_8epilogue10collective6detail29Sm90TmaWarpSpecializedAdapterINS1S_15DefaultEpilogueISK_NSB_IJNSB_IJllllEEESD_SV_EEES1X_NS1R_6thread17LinearCombinationISK_Li1EffLNS1Y_9ScaleType4KindE0ELNS_15FloatRoundStyleE2ESK_EENS_4gemm15EpilogueDefaultEEEEEvvEEEEvNT_6ParamsE,"aw",@nobits
	.sectionflags	@""
	.align	16
	.zero		1024


//--------------------- .nv.shared.reserved.0     --------------------------
	.section	.nv.shared.reserved.0,"aw",@nobits
	.weak		__nv_reservedSMEM_offset_0_alias
	.size		__nv_reservedSMEM_offset_0_alias, 0, 0
	.other		__nv_reservedSMEM_offset_0_alias,@"STO_CUDA_RESERVED_SHARED STV_DEFAULT"
__nv_reservedSMEM_offset_0_alias:
	.zero		0


//--------------------- .nv.global                --------------------------
	.section	.nv.global,"aw",@nobits
.nv.global:
	.type		_ZN39_INTERNAL_a049f17e_4_k_cu_e35b56fc_29664cute1_E,@object
	.size		_ZN39_INTERNAL_a049f17e_4_k_cu_e35b56fc_29664cute1_E,(_ZN39_INTERNAL_a049f17e_4_k_cu_e35b56fc_29664cuda3std3__45__cpo6cbeginE - _ZN39_INTERNAL_a049f17e_4_k_cu_e35b56fc_29664cute1_E)
_ZN39_INTERNAL_a049f17e_4_k_cu_e35b56fc_29664cute1_E:
	.zero		1
	.type		_ZN39_INTERNAL_a049f17e_4_k_cu_e35b56fc_29664cuda3std3__45__cpo6cbeginE,@object
	.size		_ZN39_INTERNAL_a049f17e_4_k_cu_e35b56fc_29664cuda3std3__45__cpo6cbeginE,(_ZN39_INTERNAL_a049f17e_4_k_cu_e35b56fc_29664cuda3std3__48in_placeE - _ZN39_INTERNAL_a049f17e_4_k_cu_e35b56fc_29664cuda3std3__45__cpo6cbeginE)
_ZN39_INTERNAL_a049f17e_4_k_cu_e35b56fc_29664cuda3std3__45__cpo6cbeginE:
	.zero		1
	.type		_ZN39_INTERNAL_a049f17e_4_k_cu_e35b56fc_29664cuda3std3__48in_placeE,@object
	.size		_ZN39_INTERNAL_a049f17e_4_k_cu_e35b56fc_29664cuda3std3__48in_placeE,(_ZN39_INTERNAL_a049f17e_4_k_cu_e35b56fc_29664cuda3std6ranges3__45__cpo9iter_moveE - _ZN39_INTERNAL_a049f17e_4_k_cu_e35b56fc_29664cuda3std3__48in_placeE)
_ZN39_INTERNAL_a049f17e_4_k_cu_e35b56fc_29664cuda3std3__48in_placeE:
	.zero		1
	.type		_ZN39_INTERNAL_a049f17e_4_k_cu_e35b56fc_29664cuda3std6ranges3__45__cpo9iter_moveE,@object
	.size		_ZN39_INTERNAL_a049f17e_4_k_cu_e35b56fc_29664cuda3std6ranges3__45__cpo9iter_moveE,(_ZN39_INTERNAL_a049f17e_4_k_cu_e35b56fc_29664cuda3std3__45__cpo5beginE - _ZN39_INTERNAL_a049f17e_4_k_cu_e35b56fc_29664cuda3std6ranges3__45__cpo9iter_moveE)
_ZN39_INTERNAL_a049f17e_4_k_cu_e35b56fc_29664cuda3std6ranges3__45__cpo9iter_moveE:
	.zero		1
	.type		_ZN39_INTERNAL_a049f17e_4_k_cu_e35b56fc_29664cuda3std3__45__cpo5beginE,@object
	.size		_ZN39_INTERNAL_a049f17e_4_k_cu_e35b56fc_29664cuda3std3__45__cpo5beginE,(_ZN39_INTERNAL_a049f17e_4_k_cu_e35b56fc_29664cuda3std3__441_GLOBAL__N__a049f17e_4_k_cu_e35b56fc_29666ignoreE - _ZN39_INTERNAL_a049f17e_4_k_cu_e35b56fc_29664cuda3std3__45__cpo5beginE)
_ZN39_INTERNAL_a049f17e_4_k_cu_e35b56fc_29664cuda3std3__45__cpo5beginE:
	.zero		1
	.type		_ZN39_INTERNAL_a049f17e_4_k_cu_e35b56fc_29664cuda3std3__441_GLOBAL__N__a049f17e_4_k_cu_e35b56fc_29666ignoreE,@object
	.size		_ZN39_INTERNAL_a049f17e_4_k_cu_e35b56fc_29664cuda3std3__441_GLOBAL__N__a049f17e_4_k_cu_e35b56fc_29666ignoreE,(_ZN39_INTERNAL_a049f17e_4_k_cu_e35b56fc_29664cute7productE - _ZN39_INTERNAL_a049f17e_4_k_cu_e35b56fc_29664cuda3std3__441_GLOBAL__N__a049f17e_4_k_cu_e35b56fc_29666ignoreE)
_ZN39_INTERNAL_a049f17e_4_k_cu_e35b56fc_29664cuda3std3__441_GLOBAL__N__a049f17e_4_k_cu_e35b56fc_29666ignoreE:
	.zero		1
	.type		_ZN39_INTERNAL_a049f17e_4_k_cu_e35b56fc_29664cute7productE,@object
	.size		_ZN39_INTERNAL_a049f17e_4_k_cu_e35b56fc_29664cute7productE,(_ZN39_INTERNAL_a049f17e_4_k_cu_e35b56fc_29664cuda3std3__45__cpo3endE - _ZN39_INTERNAL_a049f17e_4_k_cu_e35b56fc_29664cute7productE)
_ZN39_INTERNAL_a049f17e_4_k_cu_e35b56fc_29664cute7productE:
	.zero		1
	.type		_ZN39_INTERNAL_a049f17e_4_k_cu_e35b56fc_29664cuda3std3__45__cpo3endE,@object
	.size		_ZN39_INTERNAL_a049f17e_4_k_cu_e35b56fc_29664cuda3std3__45__cpo3endE,(_ZN39_INTERNAL_a049f17e_4_k_cu_e35b56fc_29664cuda3std3__419piecewise_constructE - _ZN39_INTERNAL_a049f17e_4_k_cu_e35b56fc_29664cuda3std3__45__cpo3endE)
_ZN39_INTERNAL_a049f17e_4_k_cu_e35b56fc_29664cuda3std3__45__cpo3endE:
	.zero		1
	.type		_ZN39_INTERNAL_a049f17e_4_k_cu_e35b56fc_29664cuda3std3__419piecewise_constructE,@object
	.size		_ZN39_INTERNAL_a049f17e_4_k_cu_e35b56fc_29664cuda3std3__419piecewise_constructE,(_ZN39_INTERNAL_a049f17e_4_k_cu_e35b56fc_29664cuda3std3__45__cpo4cendE - _ZN39_INTERNAL_a049f17e_4_k_cu_e35b56fc_29664cuda3std3__419piecewise_constructE)
_ZN39_INTERNAL_a049f17e_4_k_cu_e35b56fc_29664cuda3std3__419piecewise_constructE:
	.zero		1
	.type		_ZN39_INTERNAL_a049f17e_4_k_cu_e35b56fc_29664cuda3std3__45__cpo4cendE,@object
	.size		_ZN39_INTERNAL_a049f17e_4_k_cu_e35b56fc_29664cuda3std3__45__cpo4cendE,(_ZN39_INTERNAL_a049f17e_4_k_cu_e35b56fc_29664cuda3std6ranges3__45__cpo4swapE - _ZN39_INTERNAL_a049f17e_4_k_cu_e35b56fc_29664cuda3std3__45__cpo4cendE)
_ZN39_INTERNAL_a049f17e_4_k_cu_e35b56fc_29664cuda3std3__45__cpo4cendE:
	.zero		1
	.type		_ZN39_INTERNAL_a049f17e_4_k_cu_e35b56fc_29664cuda3std6ranges3__45__cpo4swapE,@object
	.size		_ZN39_INTERNAL_a049f17e_4_k_cu_e35b56fc_29664cuda3std6ranges3__45__cpo4swapE,(.L_7 - _ZN39_INTERNAL_a049f17e_4_k_cu_e35b56fc_29664cuda3std6ranges3__45__cpo4swapE)
_ZN39_INTERNAL_a049f17e_4_k_cu_e35b56fc_29664cuda3std6ranges3__45__cpo4swapE:
	.zero		1
.L_7:


//--------------------- .nv.constant0._ZN7cutlass13device_kernelINS_4conv6kernel13ConvUniversalINS1_16ConvProblemShapeILNS1_8OperatorE0ELi3EEENS1_10collective14CollectiveConvINS1_46MainloopSm90TmaGmmaWarpSpecializedImplicitGemmILS5_0ELi14ELi3EN4cute5tupleIJNSA_1CILi1EEESD_SD_EEENS1_36KernelImplicitTmaWarpSpecializedSm90ELi1EEENSB_IJNSC_ILi64EEESH_NSB_IJSH_EEEEEENS_10bfloat16_tESK_NSA_8TiledMMAINSA_8MMA_AtomIJNSA_4SM904GMMA27MMA_64x64x16_F32BF16BF16_SSILNSO_5MajorE0ELSQ_0ELNSO_7ScaleInE1ELSR_1EEEEEENSA_6LayoutISE_NSB_IJNSC_ILi0EEESV_SV_EEEEENSB_IJNSA_10UnderscoreESY_SY_EEEEENS7_6detail26Sm90ImplicitGemmTileTraitsINSA_20SM90_TMA_LOAD_IM2COLENSA_14ComposedLayoutINSA_7SwizzleILi3ELi4ELi3EEENSA_18smem_ptr_flag_bitsILi16EEENSU_INSB_IJNSB_IJNSC_ILi8EEES19_EEENSB_IJSH_SD_EEENSB_IJSD_NSC_ILi14EEEEEEEEENSB_IJNSB_IJSH_NSC_ILi512EEEEEENSB_IJSD_SV_EEENSB_IJSV_NSC_ILi4096EEEEEEEEEEEEEvEENS12_INSA_13SM90_TMA_LOADES1M_vEEEENS_8epilogue10collective6detail29Sm90TmaWarpSpecializedAdapterINS1S_15DefaultEpilogueISK_NSB_IJNSB_IJllllEEESD_SV_EEES1X_NS1R_6thread17LinearCombinationISK_Li1EffLNS1Y_9ScaleType4KindE0ELNS_15FloatRoundStyleE2ESK_EENS_4gemm15EpilogueDefaultEEEEEvvEEEEvNT_6ParamsE --------------------------
	.section	.nv.constant0._ZN7cutlass13device_kernelINS_4conv6kernel13ConvUniversalINS1_16ConvProblemShapeILNS1_8OperatorE0ELi3EEENS1_10collective14CollectiveConvINS1_46MainloopSm90TmaGmmaWarpSpecializedImplicitGemmILS5_0ELi14ELi3EN4cute5tupleIJNSA_1CILi1EEESD_SD_EEENS1_36KernelImplicitTmaWarpSpecializedSm90ELi1EEENSB_IJNSC_ILi64EEESH_NSB_IJSH_EEEEEENS_10bfloat16_tESK_NSA_8TiledMMAINSA_8MMA_AtomIJNSA_4SM904GMMA27MMA_64x64x16_F32BF16BF16_SSILNSO_5MajorE0ELSQ_0ELNSO_7ScaleInE1ELSR_1EEEEEENSA_6LayoutISE_NSB_IJNSC_ILi0EEESV_SV_EEEEENSB_IJNSA_10UnderscoreESY_SY_EEEEENS7_6detail26Sm90ImplicitGemmTileTraitsINSA_20SM90_TMA_LOAD_IM2COLENSA_14ComposedLayoutINSA_7SwizzleILi3ELi4ELi3EEENSA_18smem_ptr_flag_bitsILi16EEENSU_INSB_IJNSB_IJNSC_ILi8EEES19_EEENSB_IJSH_SD_EEENSB_IJSD_NSC_ILi14EEEEEEEEENSB_IJNSB_IJSH_NSC_ILi512EEEEEENSB_IJSD_SV_EEENSB_IJSV_NSC_ILi4096EEEEEEEEEEEEEvEENS12_INSA_13SM90_TMA_LOADES1M_vEEEENS_8epilogue10collective6detail29Sm90TmaWarpSpecializedAdapterINS1S_15DefaultEpilogueISK_NSB_IJNSB_IJllllEEESD_SV_EEES1X_NS1R_6thread17LinearCombinationISK_Li1EffLNS1Y_9ScaleType4KindE0ELNS_15FloatRoundStyleE2ESK_EENS_4gemm15EpilogueDefaultEEEEEvvEEEEvNT_6ParamsE,"a",@progbits
	.sectionflags	@""
	.align	4
.nv.constant0._ZN7cutlass13device_kernelINS_4conv6kernel13ConvUniversalINS1_16ConvProblemShapeILNS1_8OperatorE0ELi3EEENS1_10collective14CollectiveConvINS1_46MainloopSm90TmaGmmaWarpSpecializedImplicitGemmILS5_0ELi14ELi3EN4cute5tupleIJNSA_1CILi1EEESD_SD_EEENS1_36KernelImplicitTmaWarpSpecializedSm90ELi1EEENSB_IJNSC_ILi64EEESH_NSB_IJSH_EEEEEENS_10bfloat16_tESK_NSA_8TiledMMAINSA_8MMA_AtomIJNSA_4SM904GMMA27MMA_64x64x16_F32BF16BF16_SSILNSO_5MajorE0ELSQ_0ELNSO_7ScaleInE1ELSR_1EEEEEENSA_6LayoutISE_NSB_IJNSC_ILi0EEESV_SV_EEEEENSB_IJNSA_10UnderscoreESY_SY_EEEEENS7_6detail26Sm90ImplicitGemmTileTraitsINSA_20SM90_TMA_LOAD_IM2COLENSA_14ComposedLayoutINSA_7SwizzleILi3ELi4ELi3EEENSA_18smem_ptr_flag_bitsILi16EEENSU_INSB_IJNSB_IJNSC_ILi8EEES19_EEENSB_IJSH_SD_EEENSB_IJSD_NSC_ILi14EEEEEEEEENSB_IJNSB_IJSH_NSC_ILi512EEEEEENSB_IJSD_SV_EEENSB_IJSV_NSC_ILi4096EEEEEEEEEEEEEvEENS12_INSA_13SM90_TMA_LOADES1M_vEEEENS_8epilogue10collective6detail29Sm90TmaWarpSpecializedAdapterINS1S_15DefaultEpilogueISK_NSB_IJNSB_IJllllEEESD_SV_EEES1X_NS1R_6thread17LinearCombinationISK_Li1EffLNS1Y_9ScaleType4KindE0ELNS_15FloatRoundStyleE2ESK_EENS_4gemm15EpilogueDefaultEEEEEvvEEEEvNT_6ParamsE:
	.zero		1664


//--------------------- SYMBOLS --------------------------

	.type		.nv.reservedSmem.offset0,@object
	.size		.nv.reservedSmem.offset0,0x4
